//
// Generated by NVIDIA NVVM Compiler
//
// Compiler Build ID: CL-36424714
// Cuda compilation tools, release 13.0, V13.0.88
// Based on NVVM 20.0.0
//

.version 9.0
.target sm_100
.address_size 64

	// .globl	_ZN9ELSPricer4CUDA19batchedThomasKernelEPKdS2_S2_S2_Pdii
.extern .shared .align 16 .b8 _ZN9ELSPricer4CUDA10shared_memE[];

.visible .entry _ZN9ELSPricer4CUDA19batchedThomasKernelEPKdS2_S2_S2_Pdii(
	.param .u64 .ptr .align 1 _ZN9ELSPricer4CUDA19batchedThomasKernelEPKdS2_S2_S2_Pdii_param_0,
	.param .u64 .ptr .align 1 _ZN9ELSPricer4CUDA19batchedThomasKernelEPKdS2_S2_S2_Pdii_param_1,
	.param .u64 .ptr .align 1 _ZN9ELSPricer4CUDA19batchedThomasKernelEPKdS2_S2_S2_Pdii_param_2,
	.param .u64 .ptr .align 1 _ZN9ELSPricer4CUDA19batchedThomasKernelEPKdS2_S2_S2_Pdii_param_3,
	.param .u64 .ptr .align 1 _ZN9ELSPricer4CUDA19batchedThomasKernelEPKdS2_S2_S2_Pdii_param_4,
	.param .u32 _ZN9ELSPricer4CUDA19batchedThomasKernelEPKdS2_S2_S2_Pdii_param_5,
	.param .u32 _ZN9ELSPricer4CUDA19batchedThomasKernelEPKdS2_S2_S2_Pdii_param_6
)
{
	.reg .pred 	%p<19>;
	.reg .b32 	%r<96>;
	.reg .b64 	%rd<83>;
	.reg .b64 	%fd<165>;

	ld.param.u64 	%rd22, [_ZN9ELSPricer4CUDA19batchedThomasKernelEPKdS2_S2_S2_Pdii_param_0];
	ld.param.u64 	%rd23, [_ZN9ELSPricer4CUDA19batchedThomasKernelEPKdS2_S2_S2_Pdii_param_1];
	ld.param.u64 	%rd24, [_ZN9ELSPricer4CUDA19batchedThomasKernelEPKdS2_S2_S2_Pdii_param_2];
	ld.param.u64 	%rd20, [_ZN9ELSPricer4CUDA19batchedThomasKernelEPKdS2_S2_S2_Pdii_param_3];
	ld.param.u32 	%r32, [_ZN9ELSPricer4CUDA19batchedThomasKernelEPKdS2_S2_S2_Pdii_param_5];
	ld.param.u32 	%r33, [_ZN9ELSPricer4CUDA19batchedThomasKernelEPKdS2_S2_S2_Pdii_param_6];
	cvta.to.global.u64 	%rd1, %rd22;
	cvta.to.global.u64 	%rd2, %rd23;
	cvta.to.global.u64 	%rd3, %rd24;
	mov.u32 	%r1, %ctaid.x;
	setp.ge.s32 	%p1, %r1, %r33;
	@%p1 bra 	$L__BB0_24;
	cvta.to.global.u64 	%rd4, %rd20;
	add.s32 	%r2, %r32, -1;
	mul.lo.s32 	%r3, %r32, %r1;
	cvt.s64.s32 	%rd5, %r3;
	mov.u32 	%r34, %tid.x;
	setp.ne.s32 	%p2, %r34, 0;
	@%p2 bra 	$L__BB0_24;
	shl.b32 	%r35, %r32, 3;
	mov.u32 	%r87, _ZN9ELSPricer4CUDA10shared_memE;
	add.s32 	%r4, %r87, %r35;
	add.s32 	%r5, %r4, -8;
	shl.b64 	%rd25, %rd5, 3;
	add.s64 	%rd6, %rd4, %rd25;
	ld.global.nc.f64 	%fd4, [%rd3];
	ld.global.nc.f64 	%fd5, [%rd2];
	div.rn.f64 	%fd6, %fd4, %fd5;
	st.shared.f64 	[_ZN9ELSPricer4CUDA10shared_memE], %fd6;
	ld.global.nc.f64 	%fd7, [%rd6];
	div.rn.f64 	%fd8, %fd7, %fd5;
	st.shared.f64 	[%r4+-8], %fd8;
	setp.lt.s32 	%p3, %r32, 3;
	@%p3 bra 	$L__BB0_12;
	add.s32 	%r6, %r32, -2;
	add.s32 	%r38, %r32, -3;
	and.b32  	%r7, %r6, 3;
	setp.lt.u32 	%p4, %r38, 3;
	mov.b32 	%r90, 1;
	@%p4 bra 	$L__BB0_7;
	and.b32  	%r41, %r6, -4;
	neg.s32 	%r88, %r41;
	add.s64 	%rd82, %rd2, 16;
	add.s64 	%rd81, %rd3, 16;
	mul.wide.s32 	%rd26, %r3, 8;
	add.s64 	%rd27, %rd26, %rd4;
	add.s64 	%rd80, %rd27, 16;
	add.s64 	%rd79, %rd1, 16;
	mov.b32 	%r86, 0;
$L__BB0_5:
	.pragma "nounroll";
	ld.global.nc.f64 	%fd9, [%rd82+-8];
	ld.global.nc.f64 	%fd10, [%rd79+-16];
	ld.shared.f64 	%fd11, [%r87];
	mul.f64 	%fd12, %fd10, %fd11;
	sub.f64 	%fd13, %fd9, %fd12;
	ld.global.nc.f64 	%fd14, [%rd81+-8];
	div.rn.f64 	%fd15, %fd14, %fd13;
	st.shared.f64 	[%r87+8], %fd15;
	ld.global.nc.f64 	%fd16, [%rd80+-8];
	shl.b32 	%r42, %r32, 3;
	add.s32 	%r43, %r42, %r87;
	ld.shared.f64 	%fd17, [%r43+-8];
	mul.f64 	%fd18, %fd10, %fd17;
	sub.f64 	%fd19, %fd16, %fd18;
	div.rn.f64 	%fd20, %fd19, %fd13;
	st.shared.f64 	[%r43], %fd20;
	ld.global.nc.f64 	%fd21, [%rd82];
	ld.global.nc.f64 	%fd22, [%rd79+-8];
	ld.shared.f64 	%fd23, [%r87+8];
	mul.f64 	%fd24, %fd22, %fd23;
	sub.f64 	%fd25, %fd21, %fd24;
	ld.global.nc.f64 	%fd26, [%rd81];
	div.rn.f64 	%fd27, %fd26, %fd25;
	st.shared.f64 	[%r87+16], %fd27;
	ld.global.nc.f64 	%fd28, [%rd80];
	ld.shared.f64 	%fd29, [%r43];
	mul.f64 	%fd30, %fd22, %fd29;
	sub.f64 	%fd31, %fd28, %fd30;
	div.rn.f64 	%fd32, %fd31, %fd25;
	st.shared.f64 	[%r43+8], %fd32;
	ld.global.nc.f64 	%fd33, [%rd82+8];
	ld.global.nc.f64 	%fd34, [%rd79];
	ld.shared.f64 	%fd35, [%r87+16];
	mul.f64 	%fd36, %fd34, %fd35;
	sub.f64 	%fd37, %fd33, %fd36;
	ld.global.nc.f64 	%fd38, [%rd81+8];
	div.rn.f64 	%fd39, %fd38, %fd37;
	st.shared.f64 	[%r87+24], %fd39;
	ld.global.nc.f64 	%fd40, [%rd80+8];
	ld.shared.f64 	%fd41, [%r43+8];
	mul.f64 	%fd42, %fd34, %fd41;
	sub.f64 	%fd43, %fd40, %fd42;
	div.rn.f64 	%fd44, %fd43, %fd37;
	st.shared.f64 	[%r43+16], %fd44;
	ld.global.nc.f64 	%fd45, [%rd82+16];
	ld.global.nc.f64 	%fd46, [%rd79+8];
	ld.shared.f64 	%fd47, [%r87+24];
	mul.f64 	%fd48, %fd46, %fd47;
	sub.f64 	%fd49, %fd45, %fd48;
	ld.global.nc.f64 	%fd50, [%rd81+16];
	div.rn.f64 	%fd51, %fd50, %fd49;
	add.s32 	%r12, %r87, 32;
	st.shared.f64 	[%r87+32], %fd51;
	ld.global.nc.f64 	%fd52, [%rd80+16];
	ld.shared.f64 	%fd53, [%r43+16];
	mul.f64 	%fd54, %fd46, %fd53;
	sub.f64 	%fd55, %fd52, %fd54;
	div.rn.f64 	%fd56, %fd55, %fd49;
	st.shared.f64 	[%r43+24], %fd56;
	add.s32 	%r88, %r88, 4;
	add.s64 	%rd82, %rd82, 32;
	add.s64 	%rd81, %rd81, 32;
	add.s64 	%rd80, %rd80, 32;
	add.s64 	%rd79, %rd79, 32;
	add.s32 	%r86, %r86, 4;
	setp.ne.s32 	%p5, %r88, 0;
	mov.u32 	%r87, %r12;
	@%p5 bra 	$L__BB0_5;
	add.s32 	%r90, %r86, 1;
$L__BB0_7:
	setp.eq.s32 	%p6, %r7, 0;
	@%p6 bra 	$L__BB0_12;
	setp.eq.s32 	%p7, %r7, 1;
	@%p7 bra 	$L__BB0_10;
	mul.wide.u32 	%rd28, %r90, 8;
	add.s64 	%rd29, %rd2, %rd28;
	ld.global.nc.f64 	%fd57, [%rd29];
	mul.wide.s32 	%rd30, %r90, 8;
	add.s64 	%rd31, %rd1, %rd30;
	ld.global.nc.f64 	%fd58, [%rd31+-8];
	shl.b32 	%r44, %r90, 3;
	mov.u32 	%r45, _ZN9ELSPricer4CUDA10shared_memE;
	add.s32 	%r46, %r45, %r44;
	ld.shared.f64 	%fd59, [%r46+-8];
	mul.f64 	%fd60, %fd58, %fd59;
	sub.f64 	%fd61, %fd57, %fd60;
	add.s64 	%rd32, %rd3, %rd28;
	ld.global.nc.f64 	%fd62, [%rd32];
	div.rn.f64 	%fd63, %fd62, %fd61;
	st.shared.f64 	[%r46], %fd63;
	add.s64 	%rd33, %rd6, %rd28;
	ld.global.nc.f64 	%fd64, [%rd33];
	add.s32 	%r47, %r5, %r44;
	ld.shared.f64 	%fd65, [%r47+-8];
	mul.f64 	%fd66, %fd58, %fd65;
	sub.f64 	%fd67, %fd64, %fd66;
	div.rn.f64 	%fd68, %fd67, %fd61;
	st.shared.f64 	[%r47], %fd68;
	ld.global.nc.f64 	%fd69, [%rd29+8];
	ld.global.nc.f64 	%fd70, [%rd31];
	ld.shared.f64 	%fd71, [%r46];
	mul.f64 	%fd72, %fd70, %fd71;
	sub.f64 	%fd73, %fd69, %fd72;
	ld.global.nc.f64 	%fd74, [%rd32+8];
	div.rn.f64 	%fd75, %fd74, %fd73;
	st.shared.f64 	[%r46+8], %fd75;
	ld.global.nc.f64 	%fd76, [%rd33+8];
	ld.shared.f64 	%fd77, [%r47];
	mul.f64 	%fd78, %fd70, %fd77;
	sub.f64 	%fd79, %fd76, %fd78;
	div.rn.f64 	%fd80, %fd79, %fd73;
	st.shared.f64 	[%r47+8], %fd80;
	add.s32 	%r90, %r90, 2;
$L__BB0_10:
	and.b32  	%r48, %r32, 1;
	setp.eq.b32 	%p8, %r48, 1;
	not.pred 	%p9, %p8;
	@%p9 bra 	$L__BB0_12;
	mul.wide.u32 	%rd34, %r90, 8;
	add.s64 	%rd35, %rd2, %rd34;
	ld.global.nc.f64 	%fd81, [%rd35];
	mul.wide.s32 	%rd36, %r90, 8;
	add.s64 	%rd37, %rd1, %rd36;
	ld.global.nc.f64 	%fd82, [%rd37+-8];
	shl.b32 	%r49, %r90, 3;
	mov.u32 	%r50, _ZN9ELSPricer4CUDA10shared_memE;
	add.s32 	%r51, %r50, %r49;
	ld.shared.f64 	%fd83, [%r51+-8];
	mul.f64 	%fd84, %fd82, %fd83;
	sub.f64 	%fd85, %fd81, %fd84;
	add.s64 	%rd38, %rd3, %rd34;
	ld.global.nc.f64 	%fd86, [%rd38];
	div.rn.f64 	%fd87, %fd86, %fd85;
	st.shared.f64 	[%r51], %fd87;
	add.s64 	%rd39, %rd6, %rd34;
	ld.global.nc.f64 	%fd88, [%rd39];
	add.s32 	%r52, %r5, %r49;
	ld.shared.f64 	%fd89, [%r52+-8];
	mul.f64 	%fd90, %fd82, %fd89;
	sub.f64 	%fd91, %fd88, %fd90;
	div.rn.f64 	%fd92, %fd91, %fd85;
	st.shared.f64 	[%r52], %fd92;
$L__BB0_12:
	ld.param.u64 	%rd78, [_ZN9ELSPricer4CUDA19batchedThomasKernelEPKdS2_S2_S2_Pdii_param_4];
	cvta.to.global.u64 	%rd40, %rd78;
	mov.u32 	%r53, %ctaid.x;
	mul.lo.s32 	%r54, %r32, %r53;
	mul.wide.s32 	%rd41, %r54, 8;
	add.s64 	%rd19, %rd40, %rd41;
	mul.wide.s32 	%rd42, %r2, 8;
	add.s64 	%rd43, %rd2, %rd42;
	ld.global.nc.f64 	%fd93, [%rd43];
	add.s32 	%r93, %r32, -2;
	mul.wide.s32 	%rd44, %r32, 8;
	add.s64 	%rd45, %rd1, %rd44;
	ld.global.nc.f64 	%fd94, [%rd45+-16];
	ld.shared.f64 	%fd95, [%r4+-16];
	mul.f64 	%fd96, %fd94, %fd95;
	sub.f64 	%fd97, %fd93, %fd96;
	add.s64 	%rd46, %rd6, %rd42;
	ld.global.nc.f64 	%fd98, [%rd46];
	shl.b32 	%r55, %r32, 3;
	add.s32 	%r56, %r5, %r55;
	ld.shared.f64 	%fd99, [%r56+-16];
	mul.f64 	%fd100, %fd94, %fd99;
	sub.f64 	%fd101, %fd98, %fd100;
	div.rn.f64 	%fd164, %fd101, %fd97;
	st.shared.f64 	[%r56+-8], %fd164;
	add.s64 	%rd47, %rd19, %rd42;
	st.global.f64 	[%rd47], %fd164;
	setp.lt.s32 	%p10, %r32, 2;
	@%p10 bra 	$L__BB0_24;
	and.b32  	%r20, %r2, 7;
	setp.lt.u32 	%p11, %r93, 7;
	@%p11 bra 	$L__BB0_16;
	and.b32  	%r21, %r2, -8;
	mov.b32 	%r92, 0;
	mov.u32 	%r61, _ZN9ELSPricer4CUDA10shared_memE;
$L__BB0_15:
	.pragma "nounroll";
	add.s32 	%r58, %r93, -1;
	shl.b32 	%r59, %r93, 3;
	add.s32 	%r60, %r5, %r59;
	ld.shared.v2.f64 	{%fd102, %fd103}, [%r60+-8];
	add.s32 	%r62, %r61, %r59;
	ld.shared.f64 	%fd104, [%r62];
	mul.f64 	%fd105, %fd104, %fd164;
	sub.f64 	%fd106, %fd103, %fd105;
	mul.wide.u32 	%rd48, %r93, 8;
	add.s64 	%rd49, %rd19, %rd48;
	st.global.f64 	[%rd49], %fd106;
	ld.shared.f64 	%fd107, [%r62+-8];
	mul.f64 	%fd108, %fd107, %fd106;
	sub.f64 	%fd109, %fd102, %fd108;
	mul.wide.u32 	%rd50, %r58, 8;
	add.s64 	%rd51, %rd19, %rd50;
	st.global.f64 	[%rd51], %fd109;
	add.s32 	%r63, %r93, -2;
	add.s32 	%r64, %r93, -3;
	ld.shared.v2.f64 	{%fd110, %fd111}, [%r60+-24];
	ld.shared.f64 	%fd112, [%r62+-16];
	mul.f64 	%fd113, %fd112, %fd109;
	sub.f64 	%fd114, %fd111, %fd113;
	mul.wide.u32 	%rd52, %r63, 8;
	add.s64 	%rd53, %rd19, %rd52;
	st.global.f64 	[%rd53], %fd114;
	ld.shared.f64 	%fd115, [%r62+-24];
	mul.f64 	%fd116, %fd115, %fd114;
	sub.f64 	%fd117, %fd110, %fd116;
	mul.wide.u32 	%rd54, %r64, 8;
	add.s64 	%rd55, %rd19, %rd54;
	st.global.f64 	[%rd55], %fd117;
	add.s32 	%r65, %r93, -4;
	add.s32 	%r66, %r93, -5;
	ld.shared.v2.f64 	{%fd118, %fd119}, [%r60+-40];
	ld.shared.f64 	%fd120, [%r62+-32];
	mul.f64 	%fd121, %fd120, %fd117;
	sub.f64 	%fd122, %fd119, %fd121;
	mul.wide.u32 	%rd56, %r65, 8;
	add.s64 	%rd57, %rd19, %rd56;
	st.global.f64 	[%rd57], %fd122;
	ld.shared.f64 	%fd123, [%r62+-40];
	mul.f64 	%fd124, %fd123, %fd122;
	sub.f64 	%fd125, %fd118, %fd124;
	mul.wide.u32 	%rd58, %r66, 8;
	add.s64 	%rd59, %rd19, %rd58;
	st.global.f64 	[%rd59], %fd125;
	add.s32 	%r67, %r93, -6;
	add.s32 	%r68, %r93, -7;
	ld.shared.v2.f64 	{%fd126, %fd127}, [%r60+-56];
	ld.shared.f64 	%fd128, [%r62+-48];
	mul.f64 	%fd129, %fd128, %fd125;
	sub.f64 	%fd130, %fd127, %fd129;
	mul.wide.u32 	%rd60, %r67, 8;
	add.s64 	%rd61, %rd19, %rd60;
	st.global.f64 	[%rd61], %fd130;
	ld.shared.f64 	%fd131, [%r62+-56];
	mul.f64 	%fd132, %fd131, %fd130;
	sub.f64 	%fd164, %fd126, %fd132;
	mul.wide.u32 	%rd62, %r68, 8;
	add.s64 	%rd63, %rd19, %rd62;
	st.global.f64 	[%rd63], %fd164;
	add.s32 	%r93, %r93, -8;
	add.s32 	%r92, %r92, 8;
	setp.ne.s32 	%p12, %r92, %r21;
	@%p12 bra 	$L__BB0_15;
$L__BB0_16:
	setp.eq.s32 	%p13, %r20, 0;
	@%p13 bra 	$L__BB0_24;
	and.b32  	%r27, %r2, 3;
	setp.lt.u32 	%p14, %r20, 4;
	@%p14 bra 	$L__BB0_19;
	shl.b32 	%r69, %r93, 3;
	add.s32 	%r70, %r4, %r69;
	ld.shared.f64 	%fd133, [%r70+-8];
	mov.u32 	%r71, _ZN9ELSPricer4CUDA10shared_memE;
	add.s32 	%r72, %r71, %r69;
	ld.shared.f64 	%fd134, [%r72];
	mul.wide.u32 	%rd64, %r93, 8;
	add.s64 	%rd65, %rd19, %rd64;
	ld.global.f64 	%fd135, [%rd65+8];
	mul.f64 	%fd136, %fd134, %fd135;
	sub.f64 	%fd137, %fd133, %fd136;
	st.global.f64 	[%rd65], %fd137;
	add.s32 	%r73, %r93, -1;
	ld.shared.f64 	%fd138, [%r70+-16];
	ld.shared.f64 	%fd139, [%r72+-8];
	mul.f64 	%fd140, %fd139, %fd137;
	sub.f64 	%fd141, %fd138, %fd140;
	mul.wide.u32 	%rd66, %r73, 8;
	add.s64 	%rd67, %rd19, %rd66;
	st.global.f64 	[%rd67], %fd141;
	add.s32 	%r74, %r93, -2;
	ld.shared.f64 	%fd142, [%r70+-24];
	ld.shared.f64 	%fd143, [%r72+-16];
	mul.f64 	%fd144, %fd143, %fd141;
	sub.f64 	%fd145, %fd142, %fd144;
	mul.wide.u32 	%rd68, %r74, 8;
	add.s64 	%rd69, %rd19, %rd68;
	st.global.f64 	[%rd69], %fd145;
	add.s32 	%r75, %r93, -3;
	ld.shared.f64 	%fd146, [%r70+-32];
	ld.shared.f64 	%fd147, [%r72+-24];
	mul.f64 	%fd148, %fd147, %fd145;
	sub.f64 	%fd149, %fd146, %fd148;
	mul.wide.u32 	%rd70, %r75, 8;
	add.s64 	%rd71, %rd19, %rd70;
	st.global.f64 	[%rd71], %fd149;
	add.s32 	%r93, %r93, -4;
$L__BB0_19:
	setp.eq.s32 	%p15, %r27, 0;
	@%p15 bra 	$L__BB0_24;
	setp.eq.s32 	%p16, %r27, 1;
	@%p16 bra 	$L__BB0_22;
	shl.b32 	%r76, %r93, 3;
	add.s32 	%r77, %r4, %r76;
	ld.shared.f64 	%fd150, [%r77+-8];
	mov.u32 	%r78, _ZN9ELSPricer4CUDA10shared_memE;
	add.s32 	%r79, %r78, %r76;
	ld.shared.f64 	%fd151, [%r79];
	mul.wide.u32 	%rd72, %r93, 8;
	add.s64 	%rd73, %rd19, %rd72;
	ld.global.f64 	%fd152, [%rd73+8];
	mul.f64 	%fd153, %fd151, %fd152;
	sub.f64 	%fd154, %fd150, %fd153;
	st.global.f64 	[%rd73], %fd154;
	add.s32 	%r80, %r93, -1;
	ld.shared.f64 	%fd155, [%r77+-16];
	ld.shared.f64 	%fd156, [%r79+-8];
	mul.f64 	%fd157, %fd156, %fd154;
	sub.f64 	%fd158, %fd155, %fd157;
	mul.wide.u32 	%rd74, %r80, 8;
	add.s64 	%rd75, %rd19, %rd74;
	st.global.f64 	[%rd75], %fd158;
	add.s32 	%r93, %r93, -2;
$L__BB0_22:
	and.b32  	%r81, %r2, 1;
	setp.eq.b32 	%p17, %r81, 1;
	not.pred 	%p18, %p17;
	@%p18 bra 	$L__BB0_24;
	shl.b32 	%r82, %r93, 3;
	add.s32 	%r83, %r4, %r82;
	ld.shared.f64 	%fd159, [%r83+-8];
	mov.u32 	%r84, _ZN9ELSPricer4CUDA10shared_memE;
	add.s32 	%r85, %r84, %r82;
	ld.shared.f64 	%fd160, [%r85];
	mul.wide.u32 	%rd76, %r93, 8;
	add.s64 	%rd77, %rd19, %rd76;
	ld.global.f64 	%fd161, [%rd77+8];
	mul.f64 	%fd162, %fd160, %fd161;
	sub.f64 	%fd163, %fd159, %fd162;
	st.global.f64 	[%rd77], %fd163;
$L__BB0_24:
	ret;

}
	// .globl	_ZN9ELSPricer4CUDA28batchedThomasKernelOptimizedEPKdS2_S2_S2_Pdii
.visible .entry _ZN9ELSPricer4CUDA28batchedThomasKernelOptimizedEPKdS2_S2_S2_Pdii(
	.param .u64 .ptr .align 1 _ZN9ELSPricer4CUDA28batchedThomasKernelOptimizedEPKdS2_S2_S2_Pdii_param_0,
	.param .u64 .ptr .align 1 _ZN9ELSPricer4CUDA28batchedThomasKernelOptimizedEPKdS2_S2_S2_Pdii_param_1,
	.param .u64 .ptr .align 1 _ZN9ELSPricer4CUDA28batchedThomasKernelOptimizedEPKdS2_S2_S2_Pdii_param_2,
	.param .u64 .ptr .align 1 _ZN9ELSPricer4CUDA28batchedThomasKernelOptimizedEPKdS2_S2_S2_Pdii_param_3,
	.param .u64 .ptr .align 1 _ZN9ELSPricer4CUDA28batchedThomasKernelOptimizedEPKdS2_S2_S2_Pdii_param_4,
	.param .u32 _ZN9ELSPricer4CUDA28batchedThomasKernelOptimizedEPKdS2_S2_S2_Pdii_param_5,
	.param .u32 _ZN9ELSPricer4CUDA28batchedThomasKernelOptimizedEPKdS2_S2_S2_Pdii_param_6
)
{
	.reg .pred 	%p<20>;
	.reg .b32 	%r<118>;
	.reg .b64 	%rd<85>;
	.reg .b64 	%fd<142>;

	ld.param.u64 	%rd14, [_ZN9ELSPricer4CUDA28batchedThomasKernelOptimizedEPKdS2_S2_S2_Pdii_param_0];
	ld.param.u64 	%rd15, [_ZN9ELSPricer4CUDA28batchedThomasKernelOptimizedEPKdS2_S2_S2_Pdii_param_1];
	ld.param.u64 	%rd16, [_ZN9ELSPricer4CUDA28batchedThomasKernelOptimizedEPKdS2_S2_S2_Pdii_param_2];
	ld.param.u64 	%rd12, [_ZN9ELSPricer4CUDA28batchedThomasKernelOptimizedEPKdS2_S2_S2_Pdii_param_3];
	ld.param.u64 	%rd13, [_ZN9ELSPricer4CUDA28batchedThomasKernelOptimizedEPKdS2_S2_S2_Pdii_param_4];
	ld.param.u32 	%r42, [_ZN9ELSPricer4CUDA28batchedThomasKernelOptimizedEPKdS2_S2_S2_Pdii_param_5];
	ld.param.u32 	%r43, [_ZN9ELSPricer4CUDA28batchedThomasKernelOptimizedEPKdS2_S2_S2_Pdii_param_6];
	cvta.to.global.u64 	%rd1, %rd14;
	cvta.to.global.u64 	%rd2, %rd15;
	cvta.to.global.u64 	%rd3, %rd16;
	mov.u32 	%r44, %ctaid.x;
	mov.u32 	%r45, %ntid.y;
	mov.u32 	%r1, %tid.y;
	mad.lo.s32 	%r2, %r44, %r45, %r1;
	setp.ge.s32 	%p1, %r2, %r43;
	@%p1 bra 	$L__BB1_26;
	cvta.to.global.u64 	%rd4, %rd12;
	cvta.to.global.u64 	%rd17, %rd13;
	mov.u32 	%r3, %tid.x;
	mov.u32 	%r4, %ntid.x;
	shl.b32 	%r46, %r42, 1;
	add.s32 	%r47, %r46, -1;
	mul.lo.s32 	%r5, %r47, %r1;
	shl.b32 	%r48, %r5, 3;
	mov.u32 	%r49, _ZN9ELSPricer4CUDA10shared_memE;
	add.s32 	%r6, %r49, %r48;
	sub.s32 	%r7, %r47, %r42;
	shl.b32 	%r8, %r42, 3;
	add.s32 	%r9, %r6, %r8;
	add.s32 	%r10, %r9, -8;
	mul.lo.s32 	%r11, %r42, %r2;
	mul.wide.s32 	%rd18, %r11, 8;
	add.s64 	%rd5, %rd4, %rd18;
	add.s64 	%rd6, %rd17, %rd18;
	setp.ne.s32 	%p2, %r3, 0;
	@%p2 bra 	$L__BB1_3;
	ld.global.nc.f64 	%fd4, [%rd3];
	ld.global.nc.f64 	%fd5, [%rd2];
	div.rn.f64 	%fd6, %fd4, %fd5;
	st.shared.f64 	[%r6], %fd6;
	ld.global.nc.f64 	%fd7, [%rd5];
	div.rn.f64 	%fd8, %fd7, %fd5;
	st.shared.f64 	[%r10], %fd8;
$L__BB1_3:
	bar.sync 	0;
	add.s32 	%r112, %r3, 1;
	setp.ge.s32 	%p3, %r112, %r7;
	@%p3 bra 	$L__BB1_11;
	add.s32 	%r50, %r112, %r4;
	max.u32 	%r51, %r50, %r7;
	not.b32 	%r52, %r3;
	add.s32 	%r53, %r51, %r52;
	sub.s32 	%r54, %r53, %r4;
	setp.ne.s32 	%p4, %r54, 0;
	selp.u32 	%r55, 1, 0, %p4;
	selp.s32 	%r56, -1, 0, %p4;
	add.s32 	%r57, %r54, %r56;
	div.u32 	%r58, %r57, %r4;
	add.s32 	%r13, %r58, %r55;
	and.b32  	%r59, %r13, 3;
	setp.eq.s32 	%p5, %r59, 3;
	@%p5 bra 	$L__BB1_8;
	add.s32 	%r60, %r13, 1;
	and.b32  	%r61, %r60, 3;
	neg.s32 	%r110, %r61;
	add.s32 	%r15, %r8, -8;
	shl.b32 	%r63, %r3, 3;
	add.s32 	%r64, %r48, %r63;
	mov.u32 	%r65, _ZN9ELSPricer4CUDA10shared_memE;
	add.s32 	%r109, %r65, %r64;
	shl.b32 	%r17, %r4, 3;
	mul.wide.u32 	%rd84, %r3, 8;
	mul.wide.u32 	%rd8, %r4, 8;
	mul.wide.s32 	%rd19, %r11, 8;
	add.s64 	%rd20, %rd19, %rd4;
	add.s64 	%rd9, %rd20, 8;
	mov.u32 	%r108, %r3;
$L__BB1_6:
	.pragma "nounroll";
	add.s64 	%rd21, %rd2, %rd84;
	ld.global.nc.f64 	%fd9, [%rd21+8];
	add.s64 	%rd22, %rd1, %rd84;
	ld.global.nc.f64 	%fd10, [%rd22];
	ld.shared.f64 	%fd11, [%r109];
	mul.f64 	%fd12, %fd10, %fd11;
	sub.f64 	%fd13, %fd9, %fd12;
	add.s64 	%rd23, %rd3, %rd84;
	ld.global.nc.f64 	%fd14, [%rd23+8];
	div.rn.f64 	%fd15, %fd14, %fd13;
	st.shared.f64 	[%r109+8], %fd15;
	add.s64 	%rd24, %rd9, %rd84;
	ld.global.nc.f64 	%fd16, [%rd24];
	add.s32 	%r66, %r109, %r15;
	ld.shared.f64 	%fd17, [%r66];
	mul.f64 	%fd18, %fd10, %fd17;
	sub.f64 	%fd19, %fd16, %fd18;
	div.rn.f64 	%fd20, %fd19, %fd13;
	st.shared.f64 	[%r66+8], %fd20;
	add.s32 	%r110, %r110, 1;
	setp.ne.s32 	%p6, %r110, 0;
	add.s32 	%r109, %r109, %r17;
	add.s64 	%rd84, %rd84, %rd8;
	add.s32 	%r108, %r108, %r4;
	@%p6 bra 	$L__BB1_6;
	add.s32 	%r112, %r108, 1;
$L__BB1_8:
	setp.lt.u32 	%p7, %r13, 3;
	@%p7 bra 	$L__BB1_11;
	shl.b32 	%r71, %r4, 3;
	cvt.u64.u32 	%rd33, %r71;
$L__BB1_10:
	shl.b32 	%r67, %r112, 3;
	add.s32 	%r68, %r6, %r67;
	ld.shared.f64 	%fd21, [%r68+-8];
	mul.wide.u32 	%rd25, %r112, 8;
	add.s64 	%rd26, %rd2, %rd25;
	ld.global.nc.f64 	%fd22, [%rd26];
	mul.wide.s32 	%rd27, %r112, 8;
	add.s64 	%rd28, %rd1, %rd27;
	ld.global.nc.f64 	%fd23, [%rd28+-8];
	mul.f64 	%fd24, %fd23, %fd21;
	sub.f64 	%fd25, %fd22, %fd24;
	add.s64 	%rd29, %rd3, %rd25;
	ld.global.nc.f64 	%fd26, [%rd29];
	div.rn.f64 	%fd27, %fd26, %fd25;
	st.shared.f64 	[%r68], %fd27;
	add.s64 	%rd30, %rd5, %rd25;
	ld.global.nc.f64 	%fd28, [%rd30];
	add.s32 	%r69, %r10, %r67;
	ld.shared.f64 	%fd29, [%r69+-8];
	mul.f64 	%fd30, %fd23, %fd29;
	sub.f64 	%fd31, %fd28, %fd30;
	div.rn.f64 	%fd32, %fd31, %fd25;
	st.shared.f64 	[%r69], %fd32;
	add.s32 	%r70, %r112, %r4;
	add.s32 	%r72, %r68, %r71;
	ld.shared.f64 	%fd33, [%r72+-8];
	mul.wide.u32 	%rd31, %r70, 8;
	add.s64 	%rd32, %rd2, %rd31;
	ld.global.nc.f64 	%fd34, [%rd32];
	add.s64 	%rd34, %rd28, %rd33;
	ld.global.nc.f64 	%fd35, [%rd34+-8];
	mul.f64 	%fd36, %fd35, %fd33;
	sub.f64 	%fd37, %fd34, %fd36;
	add.s64 	%rd35, %rd3, %rd31;
	ld.global.nc.f64 	%fd38, [%rd35];
	div.rn.f64 	%fd39, %fd38, %fd37;
	st.shared.f64 	[%r72], %fd39;
	add.s64 	%rd36, %rd5, %rd31;
	ld.global.nc.f64 	%fd40, [%rd36];
	add.s32 	%r73, %r69, %r71;
	ld.shared.f64 	%fd41, [%r73+-8];
	mul.f64 	%fd42, %fd35, %fd41;
	sub.f64 	%fd43, %fd40, %fd42;
	div.rn.f64 	%fd44, %fd43, %fd37;
	st.shared.f64 	[%r73], %fd44;
	add.s32 	%r74, %r70, %r4;
	add.s32 	%r75, %r72, %r71;
	ld.shared.f64 	%fd45, [%r75+-8];
	mul.wide.u32 	%rd37, %r74, 8;
	add.s64 	%rd38, %rd2, %rd37;
	ld.global.nc.f64 	%fd46, [%rd38];
	add.s64 	%rd39, %rd34, %rd33;
	ld.global.nc.f64 	%fd47, [%rd39+-8];
	mul.f64 	%fd48, %fd47, %fd45;
	sub.f64 	%fd49, %fd46, %fd48;
	add.s64 	%rd40, %rd3, %rd37;
	ld.global.nc.f64 	%fd50, [%rd40];
	div.rn.f64 	%fd51, %fd50, %fd49;
	st.shared.f64 	[%r75], %fd51;
	add.s64 	%rd41, %rd5, %rd37;
	ld.global.nc.f64 	%fd52, [%rd41];
	add.s32 	%r76, %r73, %r71;
	ld.shared.f64 	%fd53, [%r76+-8];
	mul.f64 	%fd54, %fd47, %fd53;
	sub.f64 	%fd55, %fd52, %fd54;
	div.rn.f64 	%fd56, %fd55, %fd49;
	st.shared.f64 	[%r76], %fd56;
	add.s32 	%r77, %r74, %r4;
	add.s32 	%r78, %r75, %r71;
	ld.shared.f64 	%fd57, [%r78+-8];
	mul.wide.u32 	%rd42, %r77, 8;
	add.s64 	%rd43, %rd2, %rd42;
	ld.global.nc.f64 	%fd58, [%rd43];
	add.s64 	%rd44, %rd39, %rd33;
	ld.global.nc.f64 	%fd59, [%rd44+-8];
	mul.f64 	%fd60, %fd59, %fd57;
	sub.f64 	%fd61, %fd58, %fd60;
	add.s64 	%rd45, %rd3, %rd42;
	ld.global.nc.f64 	%fd62, [%rd45];
	div.rn.f64 	%fd63, %fd62, %fd61;
	st.shared.f64 	[%r78], %fd63;
	add.s64 	%rd46, %rd5, %rd42;
	ld.global.nc.f64 	%fd64, [%rd46];
	add.s32 	%r79, %r76, %r71;
	ld.shared.f64 	%fd65, [%r79+-8];
	mul.f64 	%fd66, %fd59, %fd65;
	sub.f64 	%fd67, %fd64, %fd66;
	div.rn.f64 	%fd68, %fd67, %fd61;
	st.shared.f64 	[%r79], %fd68;
	add.s32 	%r112, %r77, %r4;
	setp.lt.s32 	%p8, %r112, %r7;
	@%p8 bra 	$L__BB1_10;
$L__BB1_11:
	setp.ne.s32 	%p9, %r3, 0;
	shl.b32 	%r80, %r42, 3;
	add.s32 	%r28, %r10, %r80;
	@%p9 bra 	$L__BB1_13;
	mul.wide.s32 	%rd47, %r7, 8;
	add.s64 	%rd48, %rd2, %rd47;
	ld.global.nc.f64 	%fd69, [%rd48];
	mul.wide.s32 	%rd49, %r42, 8;
	add.s64 	%rd50, %rd1, %rd49;
	ld.global.nc.f64 	%fd70, [%rd50+-16];
	add.s32 	%r82, %r6, %r80;
	ld.shared.f64 	%fd71, [%r82+-16];
	mul.f64 	%fd72, %fd70, %fd71;
	sub.f64 	%fd73, %fd69, %fd72;
	add.s64 	%rd51, %rd5, %rd47;
	ld.global.nc.f64 	%fd74, [%rd51];
	ld.shared.f64 	%fd75, [%r28+-16];
	mul.f64 	%fd76, %fd70, %fd75;
	sub.f64 	%fd77, %fd74, %fd76;
	div.rn.f64 	%fd78, %fd77, %fd73;
	st.shared.f64 	[%r28+-8], %fd78;
$L__BB1_13:
	setp.ne.s32 	%p10, %r3, 0;
	bar.sync 	0;
	@%p10 bra 	$L__BB1_26;
	ld.shared.f64 	%fd141, [%r28+-8];
	mul.wide.s32 	%rd52, %r7, 8;
	add.s64 	%rd53, %rd6, %rd52;
	st.global.f64 	[%rd53], %fd141;
	setp.lt.s32 	%p11, %r42, 2;
	@%p11 bra 	$L__BB1_26;
	add.s32 	%r115, %r7, -1;
	and.b32  	%r30, %r7, 7;
	setp.lt.u32 	%p12, %r115, 7;
	@%p12 bra 	$L__BB1_18;
	and.b32  	%r31, %r7, -8;
	mov.b32 	%r114, 0;
$L__BB1_17:
	.pragma "nounroll";
	shl.b32 	%r84, %r115, 3;
	add.s32 	%r85, %r9, %r84;
	ld.shared.f64 	%fd79, [%r85+-8];
	add.s32 	%r86, %r6, %r84;
	ld.shared.f64 	%fd80, [%r86];
	mul.f64 	%fd81, %fd80, %fd141;
	sub.f64 	%fd82, %fd79, %fd81;
	mul.wide.u32 	%rd54, %r115, 8;
	add.s64 	%rd55, %rd6, %rd54;
	st.global.f64 	[%rd55], %fd82;
	add.s32 	%r87, %r115, -1;
	ld.shared.f64 	%fd83, [%r85+-16];
	ld.shared.f64 	%fd84, [%r86+-8];
	mul.f64 	%fd85, %fd84, %fd82;
	sub.f64 	%fd86, %fd83, %fd85;
	mul.wide.u32 	%rd56, %r87, 8;
	add.s64 	%rd57, %rd6, %rd56;
	st.global.f64 	[%rd57], %fd86;
	add.s32 	%r88, %r115, -2;
	ld.shared.f64 	%fd87, [%r85+-24];
	ld.shared.f64 	%fd88, [%r86+-16];
	mul.f64 	%fd89, %fd88, %fd86;
	sub.f64 	%fd90, %fd87, %fd89;
	mul.wide.u32 	%rd58, %r88, 8;
	add.s64 	%rd59, %rd6, %rd58;
	st.global.f64 	[%rd59], %fd90;
	add.s32 	%r89, %r115, -3;
	ld.shared.f64 	%fd91, [%r85+-32];
	ld.shared.f64 	%fd92, [%r86+-24];
	mul.f64 	%fd93, %fd92, %fd90;
	sub.f64 	%fd94, %fd91, %fd93;
	mul.wide.u32 	%rd60, %r89, 8;
	add.s64 	%rd61, %rd6, %rd60;
	st.global.f64 	[%rd61], %fd94;
	add.s32 	%r90, %r115, -4;
	ld.shared.f64 	%fd95, [%r85+-40];
	ld.shared.f64 	%fd96, [%r86+-32];
	mul.f64 	%fd97, %fd96, %fd94;
	sub.f64 	%fd98, %fd95, %fd97;
	mul.wide.u32 	%rd62, %r90, 8;
	add.s64 	%rd63, %rd6, %rd62;
	st.global.f64 	[%rd63], %fd98;
	add.s32 	%r91, %r115, -5;
	ld.shared.f64 	%fd99, [%r85+-48];
	ld.shared.f64 	%fd100, [%r86+-40];
	mul.f64 	%fd101, %fd100, %fd98;
	sub.f64 	%fd102, %fd99, %fd101;
	mul.wide.u32 	%rd64, %r91, 8;
	add.s64 	%rd65, %rd6, %rd64;
	st.global.f64 	[%rd65], %fd102;
	add.s32 	%r92, %r115, -6;
	ld.shared.f64 	%fd103, [%r85+-56];
	ld.shared.f64 	%fd104, [%r86+-48];
	mul.f64 	%fd105, %fd104, %fd102;
	sub.f64 	%fd106, %fd103, %fd105;
	mul.wide.u32 	%rd66, %r92, 8;
	add.s64 	%rd67, %rd6, %rd66;
	st.global.f64 	[%rd67], %fd106;
	add.s32 	%r93, %r115, -7;
	ld.shared.f64 	%fd107, [%r85+-64];
	ld.shared.f64 	%fd108, [%r86+-56];
	mul.f64 	%fd109, %fd108, %fd106;
	sub.f64 	%fd141, %fd107, %fd109;
	mul.wide.u32 	%rd68, %r93, 8;
	add.s64 	%rd69, %rd6, %rd68;
	st.global.f64 	[%rd69], %fd141;
	add.s32 	%r115, %r115, -8;
	add.s32 	%r114, %r114, 8;
	setp.ne.s32 	%p13, %r114, %r31;
	@%p13 bra 	$L__BB1_17;
$L__BB1_18:
	setp.eq.s32 	%p14, %r30, 0;
	@%p14 bra 	$L__BB1_26;
	and.b32  	%r37, %r7, 3;
	setp.lt.u32 	%p15, %r30, 4;
	@%p15 bra 	$L__BB1_21;
	shl.b32 	%r94, %r115, 3;
	add.s32 	%r95, %r9, %r94;
	ld.shared.f64 	%fd110, [%r95+-8];
	add.s32 	%r96, %r6, %r94;
	ld.shared.f64 	%fd111, [%r96];
	mul.wide.u32 	%rd70, %r115, 8;
	add.s64 	%rd71, %rd6, %rd70;
	ld.global.f64 	%fd112, [%rd71+8];
	mul.f64 	%fd113, %fd111, %fd112;
	sub.f64 	%fd114, %fd110, %fd113;
	st.global.f64 	[%rd71], %fd114;
	add.s32 	%r97, %r115, -1;
	ld.shared.f64 	%fd115, [%r95+-16];
	ld.shared.f64 	%fd116, [%r96+-8];
	mul.f64 	%fd117, %fd116, %fd114;
	sub.f64 	%fd118, %fd115, %fd117;
	mul.wide.u32 	%rd72, %r97, 8;
	add.s64 	%rd73, %rd6, %rd72;
	st.global.f64 	[%rd73], %fd118;
	add.s32 	%r98, %r115, -2;
	ld.shared.f64 	%fd119, [%r95+-24];
	ld.shared.f64 	%fd120, [%r96+-16];
	mul.f64 	%fd121, %fd120, %fd118;
	sub.f64 	%fd122, %fd119, %fd121;
	mul.wide.u32 	%rd74, %r98, 8;
	add.s64 	%rd75, %rd6, %rd74;
	st.global.f64 	[%rd75], %fd122;
	add.s32 	%r99, %r115, -3;
	ld.shared.f64 	%fd123, [%r95+-32];
	ld.shared.f64 	%fd124, [%r96+-24];
	mul.f64 	%fd125, %fd124, %fd122;
	sub.f64 	%fd126, %fd123, %fd125;
	mul.wide.u32 	%rd76, %r99, 8;
	add.s64 	%rd77, %rd6, %rd76;
	st.global.f64 	[%rd77], %fd126;
	add.s32 	%r115, %r115, -4;
$L__BB1_21:
	setp.eq.s32 	%p16, %r37, 0;
	@%p16 bra 	$L__BB1_26;
	setp.eq.s32 	%p17, %r37, 1;
	@%p17 bra 	$L__BB1_24;
	shl.b32 	%r100, %r115, 3;
	add.s32 	%r101, %r9, %r100;
	ld.shared.f64 	%fd127, [%r101+-8];
	add.s32 	%r102, %r6, %r100;
	ld.shared.f64 	%fd128, [%r102];
	mul.wide.u32 	%rd78, %r115, 8;
	add.s64 	%rd79, %rd6, %rd78;
	ld.global.f64 	%fd129, [%rd79+8];
	mul.f64 	%fd130, %fd128, %fd129;
	sub.f64 	%fd131, %fd127, %fd130;
	st.global.f64 	[%rd79], %fd131;
	add.s32 	%r103, %r115, -1;
	ld.shared.f64 	%fd132, [%r101+-16];
	ld.shared.f64 	%fd133, [%r102+-8];
	mul.f64 	%fd134, %fd133, %fd131;
	sub.f64 	%fd135, %fd132, %fd134;
	mul.wide.u32 	%rd80, %r103, 8;
	add.s64 	%rd81, %rd6, %rd80;
	st.global.f64 	[%rd81], %fd135;
	add.s32 	%r115, %r115, -2;
$L__BB1_24:
	and.b32  	%r104, %r7, 1;
	setp.eq.b32 	%p18, %r104, 1;
	not.pred 	%p19, %p18;
	@%p19 bra 	$L__BB1_26;
	shl.b32 	%r105, %r115, 3;
	add.s32 	%r106, %r9, %r105;
	ld.shared.f64 	%fd136, [%r106+-8];
	add.s32 	%r107, %r6, %r105;
	ld.shared.f64 	%fd137, [%r107];
	mul.wide.u32 	%rd82, %r115, 8;
	add.s64 	%rd83, %rd6, %rd82;
	ld.global.f64 	%fd138, [%rd83+8];
	mul.f64 	%fd139, %fd137, %fd138;
	sub.f64 	%fd140, %fd136, %fd139;
	st.global.f64 	[%rd83], %fd140;
$L__BB1_26:
	ret;

}
	// .globl	_ZN9ELSPricer4CUDA29applyBoundaryConditionsKernelEPdii
.visible .entry _ZN9ELSPricer4CUDA29applyBoundaryConditionsKernelEPdii(
	.param .u64 .ptr .align 1 _ZN9ELSPricer4CUDA29applyBoundaryConditionsKernelEPdii_param_0,
	.param .u32 _ZN9ELSPricer4CUDA29applyBoundaryConditionsKernelEPdii_param_1,
	.param .u32 _ZN9ELSPricer4CUDA29applyBoundaryConditionsKernelEPdii_param_2
)
{
	.reg .pred 	%p<5>;
	.reg .b32 	%r<14>;
	.reg .b64 	%rd<20>;
	.reg .b64 	%fd<9>;

	ld.param.u64 	%rd2, [_ZN9ELSPricer4CUDA29applyBoundaryConditionsKernelEPdii_param_0];
	ld.param.u32 	%r2, [_ZN9ELSPricer4CUDA29applyBoundaryConditionsKernelEPdii_param_1];
	ld.param.u32 	%r3, [_ZN9ELSPricer4CUDA29applyBoundaryConditionsKernelEPdii_param_2];
	cvta.to.global.u64 	%rd1, %rd2;
	mov.u32 	%r4, %ctaid.x;
	mov.u32 	%r5, %ntid.x;
	mov.u32 	%r6, %tid.x;
	mad.lo.s32 	%r1, %r4, %r5, %r6;
	setp.ge.s32 	%p1, %r1, %r3;
	@%p1 bra 	$L__BB2_2;
	mul.wide.s32 	%rd3, %r1, 8;
	add.s64 	%rd4, %rd1, %rd3;
	mov.b64 	%rd5, 0;
	st.global.u64 	[%rd4], %rd5;
$L__BB2_2:
	setp.ge.s32 	%p2, %r1, %r2;
	@%p2 bra 	$L__BB2_4;
	mul.lo.s32 	%r7, %r3, %r1;
	mul.wide.s32 	%rd6, %r7, 8;
	add.s64 	%rd7, %rd1, %rd6;
	mov.b64 	%rd8, 0;
	st.global.u64 	[%rd7], %rd8;
$L__BB2_4:
	setp.ge.s32 	%p3, %r1, %r3;
	@%p3 bra 	$L__BB2_6;
	add.s32 	%r8, %r2, -2;
	mul.lo.s32 	%r9, %r8, %r3;
	add.s32 	%r10, %r9, %r1;
	mul.wide.s32 	%rd9, %r10, 8;
	add.s64 	%rd10, %rd1, %rd9;
	ld.global.f64 	%fd1, [%rd10];
	add.f64 	%fd2, %fd1, %fd1;
	sub.s32 	%r11, %r9, %r3;
	add.s32 	%r12, %r11, %r1;
	mul.wide.s32 	%rd11, %r12, 8;
	add.s64 	%rd12, %rd1, %rd11;
	ld.global.f64 	%fd3, [%rd12];
	sub.f64 	%fd4, %fd2, %fd3;
	mul.wide.s32 	%rd13, %r3, 8;
	add.s64 	%rd14, %rd10, %rd13;
	st.global.f64 	[%rd14], %fd4;
$L__BB2_6:
	setp.ge.s32 	%p4, %r1, %r2;
	@%p4 bra 	$L__BB2_8;
	mul.lo.s32 	%r13, %r3, %r1;
	cvt.s64.s32 	%rd15, %r13;
	cvt.s64.s32 	%rd16, %r3;
	add.s64 	%rd17, %rd16, %rd15;
	shl.b64 	%rd18, %rd17, 3;
	add.s64 	%rd19, %rd1, %rd18;
	ld.global.f64 	%fd5, [%rd19+-16];
	add.f64 	%fd6, %fd5, %fd5;
	ld.global.f64 	%fd7, [%rd19+-24];
	sub.f64 	%fd8, %fd6, %fd7;
	st.global.f64 	[%rd19+-8], %fd8;
$L__BB2_8:
	ret;

}
	// .globl	_ZN9ELSPricer4CUDA26applyEarlyRedemptionKernelEPdPKdS3_dddddii
.visible .entry _ZN9ELSPricer4CUDA26applyEarlyRedemptionKernelEPdPKdS3_dddddii(
	.param .u64 .ptr .align 1 _ZN9ELSPricer4CUDA26applyEarlyRedemptionKernelEPdPKdS3_dddddii_param_0,
	.param .u64 .ptr .align 1 _ZN9ELSPricer4CUDA26applyEarlyRedemptionKernelEPdPKdS3_dddddii_param_1,
	.param .u64 .ptr .align 1 _ZN9ELSPricer4CUDA26applyEarlyRedemptionKernelEPdPKdS3_dddddii_param_2,
	.param .f64 _ZN9ELSPricer4CUDA26applyEarlyRedemptionKernelEPdPKdS3_dddddii_param_3,
	.param .f64 _ZN9ELSPricer4CUDA26applyEarlyRedemptionKernelEPdPKdS3_dddddii_param_4,
	.param .f64 _ZN9ELSPricer4CUDA26applyEarlyRedemptionKernelEPdPKdS3_dddddii_param_5,
	.param .f64 _ZN9ELSPricer4CUDA26applyEarlyRedemptionKernelEPdPKdS3_dddddii_param_6,
	.param .f64 _ZN9ELSPricer4CUDA26applyEarlyRedemptionKernelEPdPKdS3_dddddii_param_7,
	.param .u32 _ZN9ELSPricer4CUDA26applyEarlyRedemptionKernelEPdPKdS3_dddddii_param_8,
	.param .u32 _ZN9ELSPricer4CUDA26applyEarlyRedemptionKernelEPdPKdS3_dddddii_param_9
)
{
	.reg .pred 	%p<6>;
	.reg .b32 	%r<14>;
	.reg .b64 	%rd<13>;
	.reg .b64 	%fd<12>;

	ld.param.u64 	%rd1, [_ZN9ELSPricer4CUDA26applyEarlyRedemptionKernelEPdPKdS3_dddddii_param_0];
	ld.param.u64 	%rd2, [_ZN9ELSPricer4CUDA26applyEarlyRedemptionKernelEPdPKdS3_dddddii_param_1];
	ld.param.u64 	%rd3, [_ZN9ELSPricer4CUDA26applyEarlyRedemptionKernelEPdPKdS3_dddddii_param_2];
	ld.param.f64 	%fd1, [_ZN9ELSPricer4CUDA26applyEarlyRedemptionKernelEPdPKdS3_dddddii_param_3];
	ld.param.f64 	%fd2, [_ZN9ELSPricer4CUDA26applyEarlyRedemptionKernelEPdPKdS3_dddddii_param_4];
	ld.param.f64 	%fd3, [_ZN9ELSPricer4CUDA26applyEarlyRedemptionKernelEPdPKdS3_dddddii_param_5];
	ld.param.f64 	%fd4, [_ZN9ELSPricer4CUDA26applyEarlyRedemptionKernelEPdPKdS3_dddddii_param_6];
	ld.param.f64 	%fd5, [_ZN9ELSPricer4CUDA26applyEarlyRedemptionKernelEPdPKdS3_dddddii_param_7];
	ld.param.u32 	%r4, [_ZN9ELSPricer4CUDA26applyEarlyRedemptionKernelEPdPKdS3_dddddii_param_8];
	ld.param.u32 	%r5, [_ZN9ELSPricer4CUDA26applyEarlyRedemptionKernelEPdPKdS3_dddddii_param_9];
	mov.u32 	%r6, %ctaid.x;
	mov.u32 	%r7, %ntid.x;
	mov.u32 	%r8, %tid.x;
	mad.lo.s32 	%r1, %r6, %r7, %r8;
	mov.u32 	%r9, %ctaid.y;
	mov.u32 	%r10, %ntid.y;
	mov.u32 	%r11, %tid.y;
	mad.lo.s32 	%r12, %r9, %r10, %r11;
	setp.ge.s32 	%p1, %r1, %r4;
	setp.ge.s32 	%p2, %r12, %r5;
	or.pred  	%p3, %p1, %p2;
	@%p3 bra 	$L__BB3_3;
	cvta.to.global.u64 	%rd4, %rd2;
	cvta.to.global.u64 	%rd5, %rd3;
	mul.wide.s32 	%rd6, %r1, 8;
	add.s64 	%rd7, %rd4, %rd6;
	ld.global.nc.f64 	%fd6, [%rd7];
	div.rn.f64 	%fd7, %fd6, %fd1;
	mul.wide.u32 	%rd8, %r12, 8;
	add.s64 	%rd9, %rd5, %rd8;
	ld.global.nc.f64 	%fd8, [%rd9];
	div.rn.f64 	%fd9, %fd8, %fd2;
	setp.lt.f64 	%p4, %fd7, %fd9;
	selp.f64 	%fd10, %fd7, %fd9, %p4;
	setp.ltu.f64 	%p5, %fd10, %fd3;
	@%p5 bra 	$L__BB3_3;
	add.f64 	%fd11, %fd4, %fd5;
	mad.lo.s32 	%r13, %r5, %r1, %r12;
	cvta.to.global.u64 	%rd10, %rd1;
	mul.wide.s32 	%rd11, %r13, 8;
	add.s64 	%rd12, %rd10, %rd11;
	st.global.f64 	[%rd12], %fd11;
$L__BB3_3:
	ret;

}
	// .globl	_ZN9ELSPricer4CUDA15transposeKernelEPKdPdii
.visible .entry _ZN9ELSPricer4CUDA15transposeKernelEPKdPdii(
	.param .u64 .ptr .align 1 _ZN9ELSPricer4CUDA15transposeKernelEPKdPdii_param_0,
	.param .u64 .ptr .align 1 _ZN9ELSPricer4CUDA15transposeKernelEPKdPdii_param_1,
	.param .u32 _ZN9ELSPricer4CUDA15transposeKernelEPKdPdii_param_2,
	.param .u32 _ZN9ELSPricer4CUDA15transposeKernelEPKdPdii_param_3
)
{
	.reg .pred 	%p<4>;
	.reg .b32 	%r<13>;
	.reg .b64 	%rd<9>;
	.reg .b64 	%fd<2>;

	ld.param.u64 	%rd1, [_ZN9ELSPricer4CUDA15transposeKernelEPKdPdii_param_0];
	ld.param.u64 	%rd2, [_ZN9ELSPricer4CUDA15transposeKernelEPKdPdii_param_1];
	ld.param.u32 	%r3, [_ZN9ELSPricer4CUDA15transposeKernelEPKdPdii_param_2];
	ld.param.u32 	%r4, [_ZN9ELSPricer4CUDA15transposeKernelEPKdPdii_param_3];
	mov.u32 	%r5, %ctaid.y;
	mov.u32 	%r6, %ntid.y;
	mov.u32 	%r7, %tid.y;
	mad.lo.s32 	%r1, %r5, %r6, %r7;
	mov.u32 	%r8, %ctaid.x;
	mov.u32 	%r9, %ntid.x;
	mov.u32 	%r10, %tid.x;
	mad.lo.s32 	%r2, %r8, %r9, %r10;
	setp.ge.s32 	%p1, %r1, %r3;
	setp.ge.s32 	%p2, %r2, %r4;
	or.pred  	%p3, %p1, %p2;
	@%p3 bra 	$L__BB4_2;
	cvta.to.global.u64 	%rd3, %rd1;
	cvta.to.global.u64 	%rd4, %rd2;
	mad.lo.s32 	%r11, %r4, %r1, %r2;
	mul.wide.s32 	%rd5, %r11, 8;
	add.s64 	%rd6, %rd3, %rd5;
	ld.global.nc.f64 	%fd1, [%rd6];
	mad.lo.s32 	%r12, %r3, %r2, %r1;
	mul.wide.s32 	%rd7, %r12, 8;
	add.s64 	%rd8, %rd4, %rd7;
	st.global.f64 	[%rd8], %fd1;
$L__BB4_2:
	ret;

}


// ===== COMPILED SASS (sm_100) =====

	.target	sm_100

	.elftype	@"ET_EXEC"


//--------------------- .note.nv.tkinfo           --------------------------
	.section	.note.nv.tkinfo,"",@"SHT_NOTE"
	.sectionflags	@"SHF_NOTE_NV_TKINFO"
	.tkinfo
        /*0018*/ 	.word	0x00000002
        /*0030*/ 	.string	""
        /*0030*/ 	.string	"ptxas"
        /*0030*/ 	.string	"Cuda compilation tools, release 13.0, V13.0.88"
        /*0030*/ 	.string	"Build cuda_13.0.r13.0/compiler.36424714_0"
        /*0030*/ 	.string	"-arch sm_100 -m 64 "



//--------------------- .note.nv.cuinfo           --------------------------
	.section	.note.nv.cuinfo,"",@"SHT_NOTE"
	.sectionflags	@"SHF_NOTE_NV_CUINFO"
        /*0018*/ 	.short	0x0002
        /*001a*/ 	.short	0x0064
        /*001c*/ 	.short	0x0082
	.zero		2


//--------------------- .nv.info                  --------------------------
	.section	.nv.info,"",@"SHT_CUDA_INFO"
	.align	4


	//----- nvinfo : EIATTR_REGCOUNT
	.align		4
        /*0000*/ 	.byte	0x04, 0x2f
        /*0002*/ 	.short	(.L_1 - .L_0)
	.align		4
.L_0:
        /*0004*/ 	.word	index@(_ZN9ELSPricer4CUDA19batchedThomasKernelEPKdS2_S2_S2_Pdii)
        /*0008*/ 	.word	0x00000028


	//----- nvinfo : EIATTR_FRAME_SIZE
	.align		4
.L_1:
        /*000c*/ 	.byte	0x04, 0x11
        /*000e*/ 	.short	(.L_3 - .L_2)
	.align		4
.L_2:
        /*0010*/ 	.word	index@($__internal_2_$__cuda_sm20_div_rn_f64_full)
        /*0014*/ 	.word	0x00000000


	//----- nvinfo : EIATTR_FRAME_SIZE
	.align		4
.L_3:
        /*0018*/ 	.byte	0x04, 0x11
        /*001a*/ 	.short	(.L_5 - .L_4)
	.align		4
.L_4:
        /*001c*/ 	.word	index@(_ZN9ELSPricer4CUDA19batchedThomasKernelEPKdS2_S2_S2_Pdii)
        /*0020*/ 	.word	0x00000000


	//----- nvinfo : EIATTR_REGCOUNT
	.align		4
.L_5:
        /*0024*/ 	.byte	0x04, 0x2f
        /*0026*/ 	.short	(.L_7 - .L_6)
	.align		4
.L_6:
        /*0028*/ 	.word	index@(_ZN9ELSPricer4CUDA28batchedThomasKernelOptimizedEPKdS2_S2_S2_Pdii)
        /*002c*/ 	.word	0x0000002c


	//----- nvinfo : EIATTR_FRAME_SIZE
	.align		4
.L_7:
        /*0030*/ 	.byte	0x04, 0x11
        /*0032*/ 	.short	(.L_9 - .L_8)
	.align		4
.L_8:
        /*0034*/ 	.word	index@($__internal_1_$__cuda_sm20_div_rn_f64_full)
        /*0038*/ 	.word	0x00000000


	//----- nvinfo : EIATTR_FRAME_SIZE
	.align		4
.L_9:
        /*003c*/ 	.byte	0x04, 0x11
        /*003e*/ 	.short	(.L_11 - .L_10)
	.align		4
.L_10:
        /*0040*/ 	.word	index@(_ZN9ELSPricer4CUDA28batchedThomasKernelOptimizedEPKdS2_S2_S2_Pdii)
        /*0044*/ 	.word	0x00000000


	//----- nvinfo : EIATTR_REGCOUNT
	.align		4
.L_11:
        /*0048*/ 	.byte	0x04, 0x2f
        /*004a*/ 	.short	(.L_13 - .L_12)
	.align		4
.L_12:
        /*004c*/ 	.word	index@(_ZN9ELSPricer4CUDA29applyBoundaryConditionsKernelEPdii)
        /*0050*/ 	.word	0x0000000e


	//----- nvinfo : EIATTR_FRAME_SIZE
	.align		4
.L_13:
        /*0054*/ 	.byte	0x04, 0x11
        /*0056*/ 	.short	(.L_15 - .L_14)
	.align		4
.L_14:
        /*0058*/ 	.word	index@(_ZN9ELSPricer4CUDA29applyBoundaryConditionsKernelEPdii)
        /*005c*/ 	.word	0x00000000


	//----- nvinfo : EIATTR_REGCOUNT
	.align		4
.L_15:
        /*0060*/ 	.byte	0x04, 0x2f
        /*0062*/ 	.short	(.L_17 - .L_16)
	.align		4
.L_16:
        /*0064*/ 	.word	index@(_ZN9ELSPricer4CUDA26applyEarlyRedemptionKernelEPdPKdS3_dddddii)
        /*0068*/ 	.word	0x0000001c


	//----- nvinfo : EIATTR_FRAME_SIZE
	.align		4
.L_17:
        /*006c*/ 	.byte	0x04, 0x11
        /*006e*/ 	.short	(.L_19 - .L_18)
	.align		4
.L_18:
        /*0070*/ 	.word	index@($__internal_0_$__cuda_sm20_div_rn_f64_full)
        /*0074*/ 	.word	0x00000000


	//----- nvinfo : EIATTR_FRAME_SIZE
	.align		4
.L_19:
        /*0078*/ 	.byte	0x04, 0x11
        /*007a*/ 	.short	(.L_21 - .L_20)
	.align		4
.L_20:
        /*007c*/ 	.word	index@(_ZN9ELSPricer4CUDA26applyEarlyRedemptionKernelEPdPKdS3_dddddii)
        /*0080*/ 	.word	0x00000000


	//----- nvinfo : EIATTR_REGCOUNT
	.align		4
.L_21:
        /*0084*/ 	.byte	0x04, 0x2f
        /*0086*/ 	.short	(.L_23 - .L_22)
	.align		4
.L_22:
        /*0088*/ 	.word	index@(_ZN9ELSPricer4CUDA15transposeKernelEPKdPdii)
        /*008c*/ 	.word	0x0000000a


	//----- nvinfo : EIATTR_FRAME_SIZE
	.align		4
.L_23:
        /*0090*/ 	.byte	0x04, 0x11
        /*0092*/ 	.short	(.L_25 - .L_24)
	.align		4
.L_24:
        /*0094*/ 	.word	index@(_ZN9ELSPricer4CUDA15transposeKernelEPKdPdii)
        /*0098*/ 	.word	0x00000000


	//----- nvinfo : EIATTR_MIN_STACK_SIZE
	.align		4
.L_25:
        /*009c*/ 	.byte	0x04, 0x12
        /*009e*/ 	.short	(.L_27 - .L_26)
	.align		4
.L_26:
        /*00a0*/ 	.word	index@(_ZN9ELSPricer4CUDA15transposeKernelEPKdPdii)
        /*00a4*/ 	.word	0x00000000


	//----- nvinfo : EIATTR_MIN_STACK_SIZE
	.align		4
.L_27:
        /*00a8*/ 	.byte	0x04, 0x12
        /*00aa*/ 	.short	(.L_29 - .L_28)
	.align		4
.L_28:
        /*00ac*/ 	.word	index@(_ZN9ELSPricer4CUDA26applyEarlyRedemptionKernelEPdPKdS3_dddddii)
        /*00b0*/ 	.word	0x00000000


	//----- nvinfo : EIATTR_MIN_STACK_SIZE
	.align		4
.L_29:
        /*00b4*/ 	.byte	0x04, 0x12
        /*00b6*/ 	.short	(.L_31 - .L_30)
	.align		4
.L_30:
        /*00b8*/ 	.word	index@(_ZN9ELSPricer4CUDA29applyBoundaryConditionsKernelEPdii)
        /*00bc*/ 	.word	0x00000000


	//----- nvinfo : EIATTR_MIN_STACK_SIZE
	.align		4
.L_31:
        /*00c0*/ 	.byte	0x04, 0x12
        /*00c2*/ 	.short	(.L_33 - .L_32)
	.align		4
.L_32:
        /*00c4*/ 	.word	index@(_ZN9ELSPricer4CUDA28batchedThomasKernelOptimizedEPKdS2_S2_S2_Pdii)
        /*00c8*/ 	.word	0x00000000


	//----- nvinfo : EIATTR_MIN_STACK_SIZE
	.align		4
.L_33:
        /*00cc*/ 	.byte	0x04, 0x12
        /*00ce*/ 	.short	(.L_35 - .L_34)
	.align		4
.L_34:
        /*00d0*/ 	.word	index@(_ZN9ELSPricer4CUDA19batchedThomasKernelEPKdS2_S2_S2_Pdii)
        /*00d4*/ 	.word	0x00000000
.L_35:


//--------------------- .nv.compat                --------------------------
	.section	.nv.compat,"",@"SHT_CUDA_COMPAT_INFO"
	.align	4
        /*0000*/ 	.byte	0x02, 0x09, 0x00, 0x00, 0x02, 0x02, 0x01, 0x00, 0x02, 0x05, 0x05, 0x00, 0x03, 0x07, 0x01, 0x01
        /*0010*/ 	.byte	0x02, 0x03, 0x00, 0x00, 0x02, 0x06, 0x01, 0x00, 0x04, 0x0b, 0x08, 0x00, 0x01, 0x00, 0x00, 0x00
        /*0020*/ 	.byte	0x00, 0x00, 0x00, 0x00


//--------------------- .nv.info._ZN9ELSPricer4CUDA15transposeKernelEPKdPdii --------------------------
	.section	.nv.info._ZN9ELSPricer4CUDA15transposeKernelEPKdPdii,"",@"SHT_CUDA_INFO"
	.sectionflags	@""
	.align	4


	//----- nvinfo : EIATTR_CUDA_API_VERSION
	.align		4
        /*0000*/ 	.byte	0x04, 0x37
        /*0002*/ 	.short	(.L_37 - .L_36)
.L_36:
        /*0004*/ 	.word	0x00000082


	//----- nvinfo : EIATTR_KPARAM_INFO
	.align		4
.L_37:
        /*0008*/ 	.byte	0x04, 0x17
        /*000a*/ 	.short	(.L_39 - .L_38)
.L_38:
        /*000c*/ 	.word	0x00000000
        /*0010*/ 	.short	0x0003
        /*0012*/ 	.short	0x0014
        /*0014*/ 	.byte	0x00, 0xf0, 0x11, 0x00


	//----- nvinfo : EIATTR_KPARAM_INFO
	.align		4
.L_39:
        /*0018*/ 	.byte	0x04, 0x17
        /*001a*/ 	.short	(.L_41 - .L_40)
.L_40:
        /*001c*/ 	.word	0x00000000
        /*0020*/ 	.short	0x0002
        /*0022*/ 	.short	0x0010
        /*0024*/ 	.byte	0x00, 0xf0, 0x11, 0x00


	//----- nvinfo : EIATTR_KPARAM_INFO
	.align		4
.L_41:
        /*0028*/ 	.byte	0x04, 0x17
        /*002a*/ 	.short	(.L_43 - .L_42)
.L_42:
        /*002c*/ 	.word	0x00000000
        /*0030*/ 	.short	0x0001
        /*0032*/ 	.short	0x0008
        /*0034*/ 	.byte	0x00, 0xf5, 0x21, 0x00


	//----- nvinfo : EIATTR_KPARAM_INFO
	.align		4
.L_43:
        /*0038*/ 	.byte	0x04, 0x17
        /*003a*/ 	.short	(.L_45 - .L_44)
.L_44:
        /*003c*/ 	.word	0x00000000
        /*0040*/ 	.short	0x0000
        /*0042*/ 	.short	0x0000
        /*0044*/ 	.byte	0x00, 0xf5, 0x21, 0x00


	//----- nvinfo : EIATTR_SPARSE_MMA_MASK
	.align		4
.L_45:
        /*0048*/ 	.byte	0x03, 0x50
        /*004a*/ 	.short	0x0000


	//----- nvinfo : EIATTR_MAXREG_COUNT
	.align		4
        /*004c*/ 	.byte	0x03, 0x1b
        /*004e*/ 	.short	0x00ff


	//----- nvinfo : EIATTR_MERCURY_ISA_VERSION
	.align		4
        /*0050*/ 	.byte	0x03, 0x5f
        /*0052*/ 	.short	0x0101


	//----- nvinfo : EIATTR_VRC_CTA_INIT_COUNT
	.align		4
        /*0054*/ 	.byte	0x02, 0x4a
	.zero		1
	.zero		1


	//----- nvinfo : EIATTR_EXIT_INSTR_OFFSETS
	.align		4
        /*0058*/ 	.byte	0x04, 0x1c
        /*005a*/ 	.short	(.L_47 - .L_46)


	//   ....[0]....
.L_46:
        /*005c*/ 	.word	0x000000c0


	//   ....[1]....
        /*0060*/ 	.word	0x00000160


	//----- nvinfo : EIATTR_CBANK_PARAM_SIZE
	.align		4
.L_47:
        /*0064*/ 	.byte	0x03, 0x19
        /*0066*/ 	.short	0x0018


	//----- nvinfo : EIATTR_PARAM_CBANK
	.align		4
        /*0068*/ 	.byte	0x04, 0x0a
        /*006a*/ 	.short	(.L_49 - .L_48)
	.align		4
.L_48:
        /*006c*/ 	.word	index@(.nv.constant0._ZN9ELSPricer4CUDA15transposeKernelEPKdPdii)
        /*0070*/ 	.short	0x0380
        /*0072*/ 	.short	0x0018


	//----- nvinfo : EIATTR_SW_WAR
	.align		4
.L_49:
        /*0074*/ 	.byte	0x04, 0x36
        /*0076*/ 	.short	(.L_51 - .L_50)
.L_50:
        /*0078*/ 	.word	0x00000008
.L_51:


//--------------------- .nv.info._ZN9ELSPricer4CUDA26applyEarlyRedemptionKernelEPdPKdS3_dddddii --------------------------
	.section	.nv.info._ZN9ELSPricer4CUDA26applyEarlyRedemptionKernelEPdPKdS3_dddddii,"",@"SHT_CUDA_INFO"
	.sectionflags	@""
	.align	4


	//----- nvinfo : EIATTR_CUDA_API_VERSION
	.align		4
        /*0000*/ 	.byte	0x04, 0x37
        /*0002*/ 	.short	(.L_53 - .L_52)
.L_52:
        /*0004*/ 	.word	0x00000082


	//----- nvinfo : EIATTR_KPARAM_INFO
	.align		4
.L_53:
        /*0008*/ 	.byte	0x04, 0x17
        /*000a*/ 	.short	(.L_55 - .L_54)
.L_54:
        /*000c*/ 	.word	0x00000000
        /*0010*/ 	.short	0x0009
        /*0012*/ 	.short	0x0044
        /*0014*/ 	.byte	0x00, 0xf0, 0x11, 0x00


	//----- nvinfo : EIATTR_KPARAM_INFO
	.align		4
.L_55:
        /*0018*/ 	.byte	0x04, 0x17
        /*001a*/ 	.short	(.L_57 - .L_56)
.L_56:
        /*001c*/ 	.word	0x00000000
        /*0020*/ 	.short	0x0008
        /*0022*/ 	.short	0x0040
        /*0024*/ 	.byte	0x00, 0xf0, 0x11, 0x00


	//----- nvinfo : EIATTR_KPARAM_INFO
	.align		4
.L_57:
        /*0028*/ 	.byte	0x04, 0x17
        /*002a*/ 	.short	(.L_59 - .L_58)
.L_58:
        /*002c*/ 	.word	0x00000000
        /*0030*/ 	.short	0x0007
        /*0032*/ 	.short	0x0038
        /*0034*/ 	.byte	0x00, 0xf0, 0x21, 0x00


	//----- nvinfo : EIATTR_KPARAM_INFO
	.align		4
.L_59:
        /*0038*/ 	.byte	0x04, 0x17
        /*003a*/ 	.short	(.L_61 - .L_60)
.L_60:
        /*003c*/ 	.word	0x00000000
        /*0040*/ 	.short	0x0006
        /*0042*/ 	.short	0x0030
        /*0044*/ 	.byte	0x00, 0xf0, 0x21, 0x00


	//----- nvinfo : EIATTR_KPARAM_INFO
	.align		4
.L_61:
        /*0048*/ 	.byte	0x04, 0x17
        /*004a*/ 	.short	(.L_63 - .L_62)
.L_62:
        /*004c*/ 	.word	0x00000000
        /*0050*/ 	.short	0x0005
        /*0052*/ 	.short	0x0028
        /*0054*/ 	.byte	0x00, 0xf0, 0x21, 0x00


	//----- nvinfo : EIATTR_KPARAM_INFO
	.align		4
.L_63:
        /*0058*/ 	.byte	0x04, 0x17
        /*005a*/ 	.short	(.L_65 - .L_64)
.L_64:
        /*005c*/ 	.word	0x00000000
        /*0060*/ 	.short	0x0004
        /*0062*/ 	.short	0x0020
        /*0064*/ 	.byte	0x00, 0xf0, 0x21, 0x00


	//----- nvinfo : EIATTR_KPARAM_INFO
	.align		4
.L_65:
        /*0068*/ 	.byte	0x04, 0x17
        /*006a*/ 	.short	(.L_67 - .L_66)
.L_66:
        /*006c*/ 	.word	0x00000000
        /*0070*/ 	.short	0x0003
        /*0072*/ 	.short	0x0018
        /*0074*/ 	.byte	0x00, 0xf0, 0x21, 0x00


	//----- nvinfo : EIATTR_KPARAM_INFO
	.align		4
.L_67:
        /*0078*/ 	.byte	0x04, 0x17
        /*007a*/ 	.short	(.L_69 - .L_68)
.L_68:
        /*007c*/ 	.word	0x00000000
        /*0080*/ 	.short	0x0002
        /*0082*/ 	.short	0x0010
        /*0084*/ 	.byte	0x00, 0xf5, 0x21, 0x00


	//----- nvinfo : EIATTR_KPARAM_INFO
	.align		4
.L_69:
        /*0088*/ 	.byte	0x04, 0x17
        /*008a*/ 	.short	(.L_71 - .L_70)
.L_70:
        /*008c*/ 	.word	0x00000000
        /*0090*/ 	.short	0x0001
        /*0092*/ 	.short	0x0008
        /*0094*/ 	.byte	0x00, 0xf5, 0x21, 0x00


	//----- nvinfo : EIATTR_KPARAM_INFO
	.align		4
.L_71:
        /*0098*/ 	.byte	0x04, 0x17
        /*009a*/ 	.short	(.L_73 - .L_72)
.L_72:
        /*009c*/ 	.word	0x00000000
        /*00a0*/ 	.short	0x0000
        /*00a2*/ 	.short	0x0000
        /*00a4*/ 	.byte	0x00, 0xf5, 0x21, 0x00


	//----- nvinfo : EIATTR_SPARSE_MMA_MASK
	.align		4
.L_73:
        /*00a8*/ 	.byte	0x03, 0x50
        /*00aa*/ 	.short	0x0000


	//----- nvinfo : EIATTR_MAXREG_COUNT
	.align		4
        /*00ac*/ 	.byte	0x03, 0x1b
        /*00ae*/ 	.short	0x00ff


	//----- nvinfo : EIATTR_MERCURY_ISA_VERSION
	.align		4
        /*00b0*/ 	.byte	0x03, 0x5f
        /*00b2*/ 	.short	0x0101


	//----- nvinfo : EIATTR_VRC_CTA_INIT_COUNT
	.align		4
        /*00b4*/ 	.byte	0x02, 0x4a
	.zero		1
	.zero		1


	//----- nvinfo : EIATTR_EXIT_INSTR_OFFSETS
	.align		4
        /*00b8*/ 	.byte	0x04, 0x1c
        /*00ba*/ 	.short	(.L_75 - .L_74)


	//   ....[0]....
.L_74:
        /*00bc*/ 	.word	0x000000c0


	//   ....[1]....
        /*00c0*/ 	.word	0x000004d0


	//   ....[2]....
        /*00c4*/ 	.word	0x00000560


	//----- nvinfo : EIATTR_CRS_STACK_SIZE
	.align		4
.L_75:
        /*00c8*/ 	.byte	0x04, 0x1e
        /*00ca*/ 	.short	(.L_77 - .L_76)
.L_76:
        /*00cc*/ 	.word	0x00000000


	//----- nvinfo : EIATTR_CBANK_PARAM_SIZE
	.align		4
.L_77:
        /*00d0*/ 	.byte	0x03, 0x19
        /*00d2*/ 	.short	0x0048


	//----- nvinfo : EIATTR_PARAM_CBANK
	.align		4
        /*00d4*/ 	.byte	0x04, 0x0a
        /*00d6*/ 	.short	(.L_79 - .L_78)
	.align		4
.L_78:
        /*00d8*/ 	.word	index@(.nv.constant0._ZN9ELSPricer4CUDA26applyEarlyRedemptionKernelEPdPKdS3_dddddii)
        /*00dc*/ 	.short	0x0380
        /*00de*/ 	.short	0x0048


	//----- nvinfo : EIATTR_SW_WAR
	.align		4
.L_79:
        /*00e0*/ 	.byte	0x04, 0x36
        /*00e2*/ 	.short	(.L_81 - .L_80)
.L_80:
        /*00e4*/ 	.word	0x00000008
.L_81:


//--------------------- .nv.info._ZN9ELSPricer4CUDA29applyBoundaryConditionsKernelEPdii --------------------------
	.section	.nv.info._ZN9ELSPricer4CUDA29applyBoundaryConditionsKernelEPdii,"",@"SHT_CUDA_INFO"
	.sectionflags	@""
	.align	4


	//----- nvinfo : EIATTR_CUDA_API_VERSION
	.align		4
        /*0000*/ 	.byte	0x04, 0x37
        /*0002*/ 	.short	(.L_83 - .L_82)
.L_82:
        /*0004*/ 	.word	0x00000082


	//----- nvinfo : EIATTR_KPARAM_INFO
	.align		4
.L_83:
        /*0008*/ 	.byte	0x04, 0x17
        /*000a*/ 	.short	(.L_85 - .L_84)
.L_84:
        /*000c*/ 	.word	0x00000000
        /*0010*/ 	.short	0x0002
        /*0012*/ 	.short	0x000c
        /*0014*/ 	.byte	0x00, 0xf0, 0x11, 0x00


	//----- nvinfo : EIATTR_KPARAM_INFO
	.align		4
.L_85:
        /*0018*/ 	.byte	0x04, 0x17
        /*001a*/ 	.short	(.L_87 - .L_86)
.L_86:
        /*001c*/ 	.word	0x00000000
        /*0020*/ 	.short	0x0001
        /*0022*/ 	.short	0x0008
        /*0024*/ 	.byte	0x00, 0xf0, 0x11, 0x00


	//----- nvinfo : EIATTR_KPARAM_INFO
	.align		4
.L_87:
        /*0028*/ 	.byte	0x04, 0x17
        /*002a*/ 	.short	(.L_89 - .L_88)
.L_88:
        /*002c*/ 	.word	0x00000000
        /*0030*/ 	.short	0x0000
        /*0032*/ 	.short	0x0000
        /*0034*/ 	.byte	0x00, 0xf5, 0x21, 0x00


	//----- nvinfo : EIATTR_SPARSE_MMA_MASK
	.align		4
.L_89:
        /*0038*/ 	.byte	0x03, 0x50
        /*003a*/ 	.short	0x0000


	//----- nvinfo : EIATTR_MAXREG_COUNT
	.align		4
        /*003c*/ 	.byte	0x03, 0x1b
        /*003e*/ 	.short	0x00ff


	//----- nvinfo : EIATTR_MERCURY_ISA_VERSION
	.align		4
        /*0040*/ 	.byte	0x03, 0x5f
        /*0042*/ 	.short	0x0101


	//----- nvinfo : EIATTR_VRC_CTA_INIT_COUNT
	.align		4
        /*0044*/ 	.byte	0x02, 0x4a
	.zero		1
	.zero		1


	//----- nvinfo : EIATTR_EXIT_INSTR_OFFSETS
	.align		4
        /*0048*/ 	.byte	0x04, 0x1c
        /*004a*/ 	.short	(.L_91 - .L_90)


	//   ....[0]....
.L_90:
        /*004c*/ 	.word	0x00000210


	//   ....[1]....
        /*0050*/ 	.word	0x000002e0


	//----- nvinfo : EIATTR_CRS_STACK_SIZE
	.align		4
.L_91:
        /*0054*/ 	.byte	0x04, 0x1e
        /*0056*/ 	.short	(.L_93 - .L_92)
.L_92:
        /*0058*/ 	.word	0x00000000


	//----- nvinfo : EIATTR_CBANK_PARAM_SIZE
	.align		4
.L_93:
        /*005c*/ 	.byte	0x03, 0x19
        /*005e*/ 	.short	0x0010


	//----- nvinfo : EIATTR_PARAM_CBANK
	.align		4
        /*0060*/ 	.byte	0x04, 0x0a
        /*0062*/ 	.short	(.L_95 - .L_94)
	.align		4
.L_94:
        /*0064*/ 	.word	index@(.nv.constant0._ZN9ELSPricer4CUDA29applyBoundaryConditionsKernelEPdii)
        /*0068*/ 	.short	0x0380
        /*006a*/ 	.short	0x0010


	//----- nvinfo : EIATTR_SW_WAR
	.align		4
.L_95:
        /*006c*/ 	.byte	0x04, 0x36
        /*006e*/ 	.short	(.L_97 - .L_96)
.L_96:
        /*0070*/ 	.word	0x00000008
.L_97:


//--------------------- .nv.info._ZN9ELSPricer4CUDA28batchedThomasKernelOptimizedEPKdS2_S2_S2_Pdii --------------------------
	.section	.nv.info._ZN9ELSPricer4CUDA28batchedThomasKernelOptimizedEPKdS2_S2_S2_Pdii,"",@"SHT_CUDA_INFO"
	.sectionflags	@""
	.align	4


	//----- nvinfo : EIATTR_CUDA_API_VERSION
	.align		4
        /*0000*/ 	.byte	0x04, 0x37
        /*0002*/ 	.short	(.L_99 - .L_98)
.L_98:
        /*0004*/ 	.word	0x00000082


	//----- nvinfo : EIATTR_KPARAM_INFO
	.align		4
.L_99:
        /*0008*/ 	.byte	0x04, 0x17
        /*000a*/ 	.short	(.L_101 - .L_100)
.L_100:
        /*000c*/ 	.word	0x00000000
        /*0010*/ 	.short	0x0006
        /*0012*/ 	.short	0x002c
        /*0014*/ 	.byte	0x00, 0xf0, 0x11, 0x00


	//----- nvinfo : EIATTR_KPARAM_INFO
	.align		4
.L_101:
        /*0018*/ 	.byte	0x04, 0x17
        /*001a*/ 	.short	(.L_103 - .L_102)
.L_102:
        /*001c*/ 	.word	0x00000000
        /*0020*/ 	.short	0x0005
        /*0022*/ 	.short	0x0028
        /*0024*/ 	.byte	0x00, 0xf0, 0x11, 0x00


	//----- nvinfo : EIATTR_KPARAM_INFO
	.align		4
.L_103:
        /*0028*/ 	.byte	0x04, 0x17
        /*002a*/ 	.short	(.L_105 - .L_104)
.L_104:
        /*002c*/ 	.word	0x00000000
        /*0030*/ 	.short	0x0004
        /*0032*/ 	.short	0x0020
        /*0034*/ 	.byte	0x00, 0xf5, 0x21, 0x00


	//----- nvinfo : EIATTR_KPARAM_INFO
	.align		4
.L_105:
        /*0038*/ 	.byte	0x04, 0x17
        /*003a*/ 	.short	(.L_107 - .L_106)
.L_106:
        /*003c*/ 	.word	0x00000000
        /*0040*/ 	.short	0x0003
        /*0042*/ 	.short	0x0018
        /*0044*/ 	.byte	0x00, 0xf5, 0x21, 0x00


	//----- nvinfo : EIATTR_KPARAM_INFO
	.align		4
.L_107:
        /*0048*/ 	.byte	0x04, 0x17
        /*004a*/ 	.short	(.L_109 - .L_108)
.L_108:
        /*004c*/ 	.word	0x00000000
        /*0050*/ 	.short	0x0002
        /*0052*/ 	.short	0x0010
        /*0054*/ 	.byte	0x00, 0xf5, 0x21, 0x00


	//----- nvinfo : EIATTR_KPARAM_INFO
	.align		4
.L_109:
        /*0058*/ 	.byte	0x04, 0x17
        /*005a*/ 	.short	(.L_111 - .L_110)
.L_110:
        /*005c*/ 	.word	0x00000000
        /*0060*/ 	.short	0x0001
        /*0062*/ 	.short	0x0008
        /*0064*/ 	.byte	0x00, 0xf5, 0x21, 0x00


	//----- nvinfo : EIATTR_KPARAM_INFO
	.align		4
.L_111:
        /*0068*/ 	.byte	0x04, 0x17
        /*006a*/ 	.short	(.L_113 - .L_112)
.L_112:
        /*006c*/ 	.word	0x00000000
        /*0070*/ 	.short	0x0000
        /*0072*/ 	.short	0x0000
        /*0074*/ 	.byte	0x00, 0xf5, 0x21, 0x00


	//----- nvinfo : EIATTR_SPARSE_MMA_MASK
	.align		4
.L_113:
        /*0078*/ 	.byte	0x03, 0x50
        /*007a*/ 	.short	0x0000


	//----- nvinfo : EIATTR_MAXREG_COUNT
	.align		4
        /*007c*/ 	.byte	0x03, 0x1b
        /*007e*/ 	.short	0x00ff


	//----- nvinfo : EIATTR_NUM_BARRIERS
	.align		4
        /*0080*/ 	.byte	0x02, 0x4c
        /*0082*/ 	.byte	0x01
	.zero		1


	//----- nvinfo : EIATTR_MERCURY_ISA_VERSION
	.align		4
        /*0084*/ 	.byte	0x03, 0x5f
        /*0086*/ 	.short	0x0101


	//----- nvinfo : EIATTR_VRC_CTA_INIT_COUNT
	.align		4
        /*0088*/ 	.byte	0x02, 0x4a
	.zero		1
	.zero		1


	//----- nvinfo : EIATTR_EXIT_INSTR_OFFSETS
	.align		4
        /*008c*/ 	.byte	0x04, 0x1c
        /*008e*/ 	.short	(.L_115 - .L_114)


	//   ....[0]....
.L_114:
        /*0090*/ 	.word	0x00000070


	//   ....[1]....
        /*0094*/ 	.word	0x00001e50


	//   ....[2]....
        /*0098*/ 	.word	0x00001eb0


	//   ....[3]....
        /*009c*/ 	.word	0x00002280


	//   ....[4]....
        /*00a0*/ 	.word	0x00002480


	//   ....[5]....
        /*00a4*/ 	.word	0x000025c0


	//   ....[6]....
        /*00a8*/ 	.word	0x00002650


	//----- nvinfo : EIATTR_CRS_STACK_SIZE
	.align		4
.L_115:
        /*00ac*/ 	.byte	0x04, 0x1e
        /*00ae*/ 	.short	(.L_117 - .L_116)
.L_116:
        /*00b0*/ 	.word	0x00000000


	//----- nvinfo : EIATTR_CBANK_PARAM_SIZE
	.align		4
.L_117:
        /*00b4*/ 	.byte	0x03, 0x19
        /*00b6*/ 	.short	0x0030


	//----- nvinfo : EIATTR_PARAM_CBANK
	.align		4
        /*00b8*/ 	.byte	0x04, 0x0a
        /*00ba*/ 	.short	(.L_119 - .L_118)
	.align		4
.L_118:
        /*00bc*/ 	.word	index@(.nv.constant0._ZN9ELSPricer4CUDA28batchedThomasKernelOptimizedEPKdS2_S2_S2_Pdii)
        /*00c0*/ 	.short	0x0380
        /*00c2*/ 	.short	0x0030


	//----- nvinfo : EIATTR_SW_WAR
	.align		4
.L_119:
        /*00c4*/ 	.byte	0x04, 0x36
        /*00c6*/ 	.short	(.L_121 - .L_120)
.L_120:
        /*00c8*/ 	.word	0x00000008
.L_121:


//--------------------- .nv.info._ZN9ELSPricer4CUDA19batchedThomasKernelEPKdS2_S2_S2_Pdii --------------------------
	.section	.nv.info._ZN9ELSPricer4CUDA19batchedThomasKernelEPKdS2_S2_S2_Pdii,"",@"SHT_CUDA_INFO"
	.sectionflags	@""
	.align	4


	//----- nvinfo : EIATTR_CUDA_API_VERSION
	.align		4
        /*0000*/ 	.byte	0x04, 0x37
        /*0002*/ 	.short	(.L_123 - .L_122)
.L_122:
        /*0004*/ 	.word	0x00000082


	//----- nvinfo : EIATTR_KPARAM_INFO
	.align		4
.L_123:
        /*0008*/ 	.byte	0x04, 0x17
        /*000a*/ 	.short	(.L_125 - .L_124)
.L_124:
        /*000c*/ 	.word	0x00000000
        /*0010*/ 	.short	0x0006
        /*0012*/ 	.short	0x002c
        /*0014*/ 	.byte	0x00, 0xf0, 0x11, 0x00


	//----- nvinfo : EIATTR_KPARAM_INFO
	.align		4
.L_125:
        /*0018*/ 	.byte	0x04, 0x17
        /*001a*/ 	.short	(.L_127 - .L_126)
.L_126:
        /*001c*/ 	.word	0x00000000
        /*0020*/ 	.short	0x0005
        /*0022*/ 	.short	0x0028
        /*0024*/ 	.byte	0x00, 0xf0, 0x11, 0x00


	//----- nvinfo : EIATTR_KPARAM_INFO
	.align		4
.L_127:
        /*0028*/ 	.byte	0x04, 0x17
        /*002a*/ 	.short	(.L_129 - .L_128)
.L_128:
        /*002c*/ 	.word	0x00000000
        /*0030*/ 	.short	0x0004
        /*0032*/ 	.short	0x0020
        /*0034*/ 	.byte	0x00, 0xf5, 0x21, 0x00


	//----- nvinfo : EIATTR_KPARAM_INFO
	.align		4
.L_129:
        /*0038*/ 	.byte	0x04, 0x17
        /*003a*/ 	.short	(.L_131 - .L_130)
.L_130:
        /*003c*/ 	.word	0x00000000
        /*0040*/ 	.short	0x0003
        /*0042*/ 	.short	0x0018
        /*0044*/ 	.byte	0x00, 0xf5, 0x21, 0x00


	//----- nvinfo : EIATTR_KPARAM_INFO
	.align		4
.L_131:
        /*0048*/ 	.byte	0x04, 0x17
        /*004a*/ 	.short	(.L_133 - .L_132)
.L_132:
        /*004c*/ 	.word	0x00000000
        /*0050*/ 	.short	0x0002
        /*0052*/ 	.short	0x0010
        /*0054*/ 	.byte	0x00, 0xf5, 0x21, 0x00


	//----- nvinfo : EIATTR_KPARAM_INFO
	.align		4
.L_133:
        /*0058*/ 	.byte	0x04, 0x17
        /*005a*/ 	.short	(.L_135 - .L_134)
.L_134:
        /*005c*/ 	.word	0x00000000
        /*0060*/ 	.short	0x0001
        /*0062*/ 	.short	0x0008
        /*0064*/ 	.byte	0x00, 0xf5, 0x21, 0x00


	//----- nvinfo : EIATTR_KPARAM_INFO
	.align		4
.L_135:
        /*0068*/ 	.byte	0x04, 0x17
        /*006a*/ 	.short	(.L_137 - .L_136)
.L_136:
        /*006c*/ 	.word	0x00000000
        /*0070*/ 	.short	0x0000
        /*0072*/ 	.short	0x0000
        /*0074*/ 	.byte	0x00, 0xf5, 0x21, 0x00


	//----- nvinfo : EIATTR_SPARSE_MMA_MASK
	.align		4
.L_137:
        /*0078*/ 	.byte	0x03, 0x50
        /*007a*/ 	.short	0x0000


	//----- nvinfo : EIATTR_MAXREG_COUNT
	.align		4
        /*007c*/ 	.byte	0x03, 0x1b
        /*007e*/ 	.short	0x00ff


	//----- nvinfo : EIATTR_MERCURY_ISA_VERSION
	.align		4
        /*0080*/ 	.byte	0x03, 0x5f
        /*0082*/ 	.short	0x0101


	//----- nvinfo : EIATTR_VRC_CTA_INIT_COUNT
	.align		4
        /*0084*/ 	.byte	0x02, 0x4a
	.zero		1
	.zero		1


	//----- nvinfo : EIATTR_EXIT_INSTR_OFFSETS
	.align		4
        /*0088*/ 	.byte	0x04, 0x1c
        /*008a*/ 	.short	(.L_139 - .L_138)


	//   ....[0]....
.L_138:
        /*008c*/ 	.word	0x00000040


	//   ....[1]....
        /*0090*/ 	.word	0x00000070


	//   ....[2]....
        /*0094*/ 	.word	0x00002080


	//   ....[3]....
        /*0098*/ 	.word	0x00002450


	//   ....[4]....
        /*009c*/ 	.word	0x00002680


	//   ....[5]....
        /*00a0*/ 	.word	0x000027f0


	//   ....[6]....
        /*00a4*/ 	.word	0x000028b0


	//----- nvinfo : EIATTR_CRS_STACK_SIZE
	.align		4
.L_139:
        /*00a8*/ 	.byte	0x04, 0x1e
        /*00aa*/ 	.short	(.L_141 - .L_140)
.L_140:
        /*00ac*/ 	.word	0x00000000


	//----- nvinfo : EIATTR_CBANK_PARAM_SIZE
	.align		4
.L_141:
        /*00b0*/ 	.byte	0x03, 0x19
        /*00b2*/ 	.short	0x0030


	//----- nvinfo : EIATTR_PARAM_CBANK
	.align		4
        /*00b4*/ 	.byte	0x04, 0x0a
        /*00b6*/ 	.short	(.L_143 - .L_142)
	.align		4
.L_142:
        /*00b8*/ 	.word	index@(.nv.constant0._ZN9ELSPricer4CUDA19batchedThomasKernelEPKdS2_S2_S2_Pdii)
        /*00bc*/ 	.short	0x0380
        /*00be*/ 	.short	0x0030


	//----- nvinfo : EIATTR_SW_WAR
	.align		4
.L_143:
        /*00c0*/ 	.byte	0x04, 0x36
        /*00c2*/ 	.short	(.L_145 - .L_144)
.L_144:
        /*00c4*/ 	.word	0x00000008
.L_145:


//--------------------- .nv.callgraph             --------------------------
	.section	.nv.callgraph,"",@"SHT_CUDA_CALLGRAPH"
	.align	4
	.sectionentsize	8
	.align		4
        /*0000*/ 	.word	0x00000000
	.align		4
        /*0004*/ 	.word	0xffffffff
	.align		4
        /*0008*/ 	.word	0x00000000
	.align		4
        /*000c*/ 	.word	0xfffffffe
	.align		4
        /*0010*/ 	.word	0x00000000
	.align		4
        /*0014*/ 	.word	0xfffffffd
	.align		4
        /*0018*/ 	.word	0x00000000
	.align		4
        /*001c*/ 	.word	0xfffffffc


//--------------------- .text._ZN9ELSPricer4CUDA15transposeKernelEPKdPdii --------------------------
	.section	.text._ZN9ELSPricer4CUDA15transposeKernelEPKdPdii,"ax",@progbits
	.align	128
        .global         _ZN9ELSPricer4CUDA15transposeKernelEPKdPdii
        .type           _ZN9ELSPricer4CUDA15transposeKernelEPKdPdii,@function
        .size           _ZN9ELSPricer4CUDA15transposeKernelEPKdPdii,(.L_x_94 - _ZN9ELSPricer4CUDA15transposeKernelEPKdPdii)
        .other          _ZN9ELSPricer4CUDA15transposeKernelEPKdPdii,@"STO_CUDA_ENTRY STV_DEFAULT"
_ZN9ELSPricer4CUDA15transposeKernelEPKdPdii:
.text._ZN9ELSPricer4CUDA15transposeKernelEPKdPdii:
[----:B------:R-:W-:Y:S01]  /*0000*/  LDC R1, c[0x0][0x37c] ;  /* 0x0000df00ff017b82 */ /* 0x000fe20000000800 */
[----:B------:R-:W0:Y:S07]  /*0010*/  S2R R2, SR_TID.X ;  /* 0x0000000000027919 */ /* 0x000e2e0000002100 */
[----:B------:R-:W1:Y:S01]  /*0020*/  LDC R0, c[0x0][0x364] ;  /* 0x0000d900ff007b82 */ /* 0x000e620000000800 */
[----:B------:R-:W2:Y:S01]  /*0030*/  LDCU.64 UR6, c[0x0][0x390] ;  /* 0x00007200ff0677ac */ /* 0x000ea20008000a00 */
[----:B------:R-:W1:Y:S06]  /*0040*/  S2R R3, SR_TID.Y ;  /* 0x0000000000037919 */ /* 0x000e6c0000002200 */
[----:B------:R-:W0:Y:S08]  /*0050*/  S2UR UR5, SR_CTAID.X ;  /* 0x00000000000579c3 */ /* 0x000e300000002500 */
[----:B------:R-:W0:Y:S08]  /*0060*/  LDC R7, c[0x0][0x360] ;  /* 0x0000d800ff077b82 */ /* 0x000e300000000800 */
[----:B------:R-:W1:Y:S01]  /*0070*/  S2UR UR4, SR_CTAID.Y ;  /* 0x00000000000479c3 */ /* 0x000e620000002600 */
[----:B0-----:R-:W-:-:S05]  /*0080*/  IMAD R7, R7, UR5, R2 ;  /* 0x0000000507077c24 */ /* 0x001fca000f8e0202 */
[----:B--2---:R-:W-:Y:S01]  /*0090*/  ISETP.GE.AND P0, PT, R7, UR7, PT ;  /* 0x0000000707007c0c */ /* 0x004fe2000bf06270 */
[----:B-1----:R-:W-:-:S05]  /*00a0*/  IMAD R0, R0, UR4, R3 ;  /* 0x0000000400007c24 */ /* 0x002fca000f8e0203 */
[----:B------:R-:W-:-:S13]  /*00b0*/  ISETP.GE.OR P0, PT, R0, UR6, P0 ;  /* 0x0000000600007c0c */ /* 0x000fda0008706670 */
[----:B------:R-:W-:Y:S05]  /*00c0*/  @P0 EXIT ;  /* 0x000000000000094d */ /* 0x000fea0003800000 */
[----:B------:R-:W0:Y:S01]  /*00d0*/  LDC.64 R2, c[0x0][0x380] ;  /* 0x0000e000ff027b82 */ /* 0x000e220000000a00 */
[----:B------:R-:W1:Y:S01]  /*00e0*/  LDCU.64 UR4, c[0x0][0x358] ;  /* 0x00006b00ff0477ac */ /* 0x000e620008000a00 */
[----:B------:R-:W-:-:S04]  /*00f0*/  IMAD R5, R0, UR7, R7 ;  /* 0x0000000700057c24 */ /* 0x000fc8000f8e0207 */
[----:B0-----:R-:W-:Y:S02]  /*0100*/  IMAD.WIDE R2, R5, 0x8, R2 ;  /* 0x0000000805027825 */ /* 0x001fe400078e0202 */
[----:B------:R-:W0:Y:S04]  /*0110*/  LDC.64 R4, c[0x0][0x388] ;  /* 0x0000e200ff047b82 */ /* 0x000e280000000a00 */
[----:B-1----:R-:W2:Y:S01]  /*0120*/  LDG.E.64.CONSTANT R2, desc[UR4][R2.64] ;  /* 0x0000000402027981 */ /* 0x002ea2000c1e9b00 */
[----:B------:R-:W-:-:S04]  /*0130*/  IMAD R7, R7, UR6, R0 ;  /* 0x0000000607077c24 */ /* 0x000fc8000f8e0200 */
[----:B0-----:R-:W-:-:S05]  /*0140*/  IMAD.WIDE R4, R7, 0x8, R4 ;  /* 0x0000000807047825 */ /* 0x001fca00078e0204 */
[----:B--2---:R-:W-:Y:S01]  /*0150*/  STG.E.64 desc[UR4][R4.64], R2 ;  /* 0x0000000204007986 */ /* 0x004fe2000c101b04 */
[----:B------:R-:W-:Y:S05]  /*0160*/  EXIT ;  /* 0x000000000000794d */ /* 0x000fea0003800000 */
.L_x_0:
[----:B------:R-:W-:-:S00]  /*0170*/  BRA `(.L_x_0) ;  /* 0xfffffffc00fc7947 */ /* 0x000fc0000383ffff */
[----:B------:R-:W-:-:S00]  /*0180*/  NOP ;  /* 0x0000000000007918 */ /* 0x000fc00000000000 */
[----:B------:R-:W-:-:S00]  /*0190*/  NOP ;  /* 0x0000000000007918 */ /* 0x000fc00000000000 */
[----:B------:R-:W-:-:S00]  /*01a0*/  NOP ;  /* 0x0000000000007918 */ /* 0x000fc00000000000 */
[----:B------:R-:W-:-:S00]  /*01b0*/  NOP ;  /* 0x0000000000007918 */ /* 0x000fc00000000000 */
[----:B------:R-:W-:-:S00]  /*01c0*/  NOP ;  /* 0x0000000000007918 */ /* 0x000fc00000000000 */
[----:B------:R-:W-:-:S00]  /*01d0*/  NOP ;  /* 0x0000000000007918 */ /* 0x000fc00000000000 */
[----:B------:R-:W-:-:S00]  /*01e0*/  NOP ;  /* 0x0000000000007918 */ /* 0x000fc00000000000 */
[----:B------:R-:W-:-:S00]  /*01f0*/  NOP ;  /* 0x0000000000007918 */ /* 0x000fc00000000000 */
.L_x_94:


//--------------------- .text._ZN9ELSPricer4CUDA26applyEarlyRedemptionKernelEPdPKdS3_dddddii --------------------------
	.section	.text._ZN9ELSPricer4CUDA26applyEarlyRedemptionKernelEPdPKdS3_dddddii,"ax",@progbits
	.align	128
        .global         _ZN9ELSPricer4CUDA26applyEarlyRedemptionKernelEPdPKdS3_dddddii
        .type           _ZN9ELSPricer4CUDA26applyEarlyRedemptionKernelEPdPKdS3_dddddii,@function
        .size           _ZN9ELSPricer4CUDA26applyEarlyRedemptionKernelEPdPKdS3_dddddii,(.L_x_91 - _ZN9ELSPricer4CUDA26applyEarlyRedemptionKernelEPdPKdS3_dddddii)
        .other          _ZN9ELSPricer4CUDA26applyEarlyRedemptionKernelEPdPKdS3_dddddii,@"STO_CUDA_ENTRY STV_DEFAULT"
_ZN9ELSPricer4CUDA26applyEarlyRedemptionKernelEPdPKdS3_dddddii:
.text._ZN9ELSPricer4CUDA26applyEarlyRedemptionKernelEPdPKdS3_dddddii:
[----:B------:R-:W-:Y:S01]  /*0000*/  LDC R1, c[0x0][0x37c] ;  /* 0x0000df00ff017b82 */ /* 0x000fe20000000800 */
[----:B------:R-:W0:Y:S07]  /*0010*/  S2R R3, SR_TID.Y ;  /* 0x0000000000037919 */ /* 0x000e2e0000002200 */
[----:B------:R-:W1:Y:S01]  /*0020*/  LDC R13, c[0x0][0x360] ;  /* 0x0000d800ff0d7b82 */ /* 0x000e620000000800 */
[----:B------:R-:W2:Y:S01]  /*0030*/  LDCU.64 UR6, c[0x0][0x3c0] ;  /* 0x00007800ff0677ac */ /* 0x000ea20008000a00 */
[----:B------:R-:W1:Y:S06]  /*0040*/  S2R R2, SR_TID.X ;  /* 0x0000000000027919 */ /* 0x000e6c0000002100 */
[----:B------:R-:W0:Y:S08]  /*0050*/  S2UR UR5, SR_CTAID.Y ;  /* 0x00000000000579c3 */ /* 0x000e300000002600 */
[----:B------:R-:W0:Y:S08]  /*0060*/  LDC R0, c[0x0][0x364] ;  /* 0x0000d900ff007b82 */ /* 0x000e300000000800 */
[----:B------:R-:W1:Y:S01]  /*0070*/  S2UR UR4, SR_CTAID.X ;  /* 0x00000000000479c3 */ /* 0x000e620000002500 */
[----:B0-----:R-:W-:-:S05]  /*0080*/  IMAD R0, R0, UR5, R3 ;  /* 0x0000000500007c24 */ /* 0x001fca000f8e0203 */
[----:B--2---:R-:W-:Y:S01]  /*0090*/  ISETP.GE.AND P0, PT, R0, UR7, PT ;  /* 0x0000000700007c0c */ /* 0x004fe2000bf06270 */
[----:B-1----:R-:W-:-:S05]  /*00a0*/  IMAD R13, R13, UR4, R2 ;  /* 0x000000040d0d7c24 */ /* 0x002fca000f8e0202 */
[----:B------:R-:W-:-:S13]  /*00b0*/  ISETP.GE.OR P0, PT, R13, UR6, P0 ;  /* 0x000000060d007c0c */ /* 0x000fda0008706670 */
[----:B------:R-:W-:Y:S05]  /*00c0*/  @P0 EXIT ;  /* 0x000000000000094d */ /* 0x000fea0003800000 */
[----:B------:R-:W0:Y:S01]  /*00d0*/  LDC.64 R4, c[0x0][0x388] ;  /* 0x0000e200ff047b82 */ /* 0x000e220000000a00 */
[----:B------:R-:W1:Y:S01]  /*00e0*/  LDCU.64 UR4, c[0x0][0x358] ;  /* 0x00006b00ff0477ac */ /* 0x000e620008000a00 */
[----:B------:R-:W2:Y:S06]  /*00f0*/  LDCU UR6, c[0x0][0x39c] ;  /* 0x00007380ff0677ac */ /* 0x000eac0008000800 */
[----:B------:R-:W3:Y:S01]  /*0100*/  LDC.64 R8, c[0x0][0x398] ;  /* 0x0000e600ff087b82 */ /* 0x000ee20000000a00 */
[----:B0-----:R-:W-:-:S06]  /*0110*/  IMAD.WIDE R4, R13, 0x8, R4 ;  /* 0x000000080d047825 */ /* 0x001fcc00078e0204 */
[----:B-1----:R-:W4:Y:S01]  /*0120*/  LDG.E.64.CONSTANT R4, desc[UR4][R4.64] ;  /* 0x0000000404047981 */ /* 0x002f22000c1e9b00 */
[----:B--2---:R-:W3:Y:S01]  /*0130*/  MUFU.RCP64H R3, UR6 ;  /* 0x0000000600037d08 */ /* 0x004ee20008001800 */
[----:B------:R-:W-:Y:S01]  /*0140*/  IMAD.MOV.U32 R2, RZ, RZ, 0x1 ;  /* 0x00000001ff027424 */ /* 0x000fe200078e00ff */
[----:B------:R-:W-:Y:S05]  /*0150*/  BSSY.RECONVERGENT B0, `(.L_x_1) ;  /* 0x0000016000007945 */ /* 0x000fea0003800200 */
[----:B---3--:R-:W-:-:S08]  /*0160*/  DFMA R6, R2, -R8, 1 ;  /* 0x3ff000000206742b */ /* 0x008fd00000000808 */
[----:B------:R-:W-:-:S08]  /*0170*/  DFMA R6, R6, R6, R6 ;  /* 0x000000060606722b */ /* 0x000fd00000000006 */
[----:B------:R-:W-:-:S08]  /*0180*/  DFMA R6, R2, R6, R2 ;  /* 0x000000060206722b */ /* 0x000fd00000000002 */
[----:B------:R-:W-:-:S08]  /*0190*/  DFMA R2, R6, -R8, 1 ;  /* 0x3ff000000602742b */ /* 0x000fd00000000808 */
[----:B------:R-:W-:-:S08]  /*01a0*/  DFMA R2, R6, R2, R6 ;  /* 0x000000020602722b */ /* 0x000fd00000000006 */
[----:B----4-:R-:W-:Y:S01]  /*01b0*/  DMUL R6, R4, R2 ;  /* 0x0000000204067228 */ /* 0x010fe20000000000 */
[----:B------:R-:W-:-:S07]  /*01c0*/  FSETP.GEU.AND P1, PT, |R5|, 6.5827683646048100446e-37, PT ;  /* 0x036000000500780b */ /* 0x000fce0003f2e200 */
[----:B------:R-:W-:-:S08]  /*01d0*/  DFMA R8, R6, -R8, R4 ;  /* 0x800000080608722b */ /* 0x000fd00000000004 */
[----:B------:R-:W-:-:S10]  /*01e0*/  DFMA R2, R2, R8, R6 ;  /* 0x000000080202722b */ /* 0x000fd40000000006 */
[----:B------:R-:W-:-:S05]  /*01f0*/  FFMA R6, RZ, UR6, R3 ;  /* 0x00000006ff067c23 */ /* 0x000fca0008000003 */
[----:B------:R-:W-:-:S13]  /*0200*/  FSETP.GT.AND P0, PT, |R6|, 1.469367938527859385e-39, PT ;  /* 0x001000000600780b */ /* 0x000fda0003f04200 */
[----:B------:R-:W-:Y:S05]  /*0210*/  @P0 BRA P1, `(.L_x_2) ;  /* 0x0000000000240947 */ /* 0x000fea0000800000 */
[----:B------:R-:W0:Y:S01]  /*0220*/  LDCU.64 UR6, c[0x0][0x398] ;  /* 0x00007300ff0677ac */ /* 0x000e220008000a00 */
[----:B------:R-:W-:Y:S01]  /*0230*/  IMAD.MOV.U32 R6, RZ, RZ, R4 ;  /* 0x000000ffff067224 */ /* 0x000fe200078e0004 */
[----:B------:R-:W-:Y:S01]  /*0240*/  MOV R12, 0x290 ;  /* 0x00000290000c7802 */ /* 0x000fe20000000f00 */
[----:B------:R-:W-:Y:S02]  /*0250*/  IMAD.MOV.U32 R7, RZ, RZ, R5 ;  /* 0x000000ffff077224 */ /* 0x000fe400078e0005 */
[----:B0-----:R-:W-:Y:S02]  /*0260*/  IMAD.U32 R8, RZ, RZ, UR6 ;  /* 0x00000006ff087e24 */ /* 0x001fe4000f8e00ff */
[----:B------:R-:W-:-:S07]  /*0270*/  IMAD.U32 R9, RZ, RZ, UR7 ;  /* 0x00000007ff097e24 */ /* 0x000fce000f8e00ff */
[----:B------:R-:W-:Y:S05]  /*0280*/  CALL.REL.NOINC `($__internal_0_$__cuda_sm20_div_rn_f64_full) ;  /* 0x0000000000b87944 */ /* 0x000fea0003c00000 */
[----:B------:R-:W-:Y:S02]  /*0290*/  IMAD.MOV.U32 R2, RZ, RZ, R14 ;  /* 0x000000ffff027224 */ /* 0x000fe400078e000e */
[----:B------:R-:W-:-:S07]  /*02a0*/  IMAD.MOV.U32 R3, RZ, RZ, R15 ;  /* 0x000000ffff037224 */ /* 0x000fce00078e000f */
.L_x_2:
[----:B------:R-:W-:Y:S05]  /*02b0*/  BSYNC.RECONVERGENT B0 ;  /* 0x0000000000007941 */ /* 0x000fea0003800200 */
.L_x_1:
[----:B------:R-:W0:Y:S01]  /*02c0*/  LDC.64 R6, c[0x0][0x390] ;  /* 0x0000e400ff067b82 */ /* 0x000e220000000a00 */
[----:B------:R-:W1:Y:S07]  /*02d0*/  LDCU UR6, c[0x0][0x3a4] ;  /* 0x00007480ff0677ac */ /* 0x000e6e0008000800 */
[----:B------:R-:W2:Y:S01]  /*02e0*/  LDC.64 R10, c[0x0][0x3a0] ;  /* 0x0000e800ff0a7b82 */ /* 0x000ea20000000a00 */
[----:B0-----:R-:W-:-:S06]  /*02f0*/  IMAD.WIDE.U32 R6, R0, 0x8, R6 ;  /* 0x0000000800067825 */ /* 0x001fcc00078e0006 */
[----:B------:R-:W3:Y:S01]  /*0300*/  LDG.E.64.CONSTANT R6, desc[UR4][R6.64] ;  /* 0x0000000406067981 */ /* 0x000ee2000c1e9b00 */
[----:B-1----:R-:W2:Y:S01]  /*0310*/  MUFU.RCP64H R5, UR6 ;  /* 0x0000000600057d08 */ /* 0x002ea20008001800 */
[----:B------:R-:W-:Y:S01]  /*0320*/  IMAD.MOV.U32 R4, RZ, RZ, 0x1 ;  /* 0x00000001ff047424 */ /* 0x000fe200078e00ff */
[----:B------:R-:W-:Y:S05]  /*0330*/  BSSY.RECONVERGENT B0, `(.L_x_3) ;  /* 0x0000014000007945 */ /* 0x000fea0003800200 */
[----:B--2---:R-:W-:-:S08]  /*0340*/  DFMA R8, R4, -R10, 1 ;  /* 0x3ff000000408742b */ /* 0x004fd0000000080a */
[----:B------:R-:W-:-:S08]  /*0350*/  DFMA R8, R8, R8, R8 ;  /* 0x000000080808722b */ /* 0x000fd00000000008 */
[----:B------:R-:W-:-:S08]  /*0360*/  DFMA R8, R4, R8, R4 ;  /* 0x000000080408722b */ /* 0x000fd00000000004 */
[----:B------:R-:W-:-:S08]  /*0370*/  DFMA R4, R8, -R10, 1 ;  /* 0x3ff000000804742b */ /* 0x000fd0000000080a */
[----:B------:R-:W-:-:S08]  /*0380*/  DFMA R4, R8, R4, R8 ;  /* 0x000000040804722b */ /* 0x000fd00000000008 */
[----:B---3--:R-:W-:Y:S01]  /*0390*/  DMUL R8, R6, R4 ;  /* 0x0000000406087228 */ /* 0x008fe20000000000 */
[----:B------:R-:W-:-:S07]  /*03a0*/  FSETP.GEU.AND P1, PT, |R7|, 6.5827683646048100446e-37, PT ;  /* 0x036000000700780b */ /* 0x000fce0003f2e200 */
[----:B------:R-:W-:-:S08]  /*03b0*/  DFMA R10, R8, -R10, R6 ;  /* 0x8000000a080a722b */ /* 0x000fd00000000006 */
[----:B------:R-:W-:-:S10]  /*03c0*/  DFMA R4, R4, R10, R8 ;  /* 0x0000000a0404722b */ /* 0x000fd40000000008 */
[----:B------:R-:W-:-:S05]  /*03d0*/  FFMA R8, RZ, UR6, R5 ;  /* 0x00000006ff087c23 */ /* 0x000fca0008000005 */
[----:B------:R-:W-:-:S13]  /*03e0*/  FSETP.GT.AND P0, PT, |R8|, 1.469367938527859385e-39, PT ;  /* 0x001000000800780b */ /* 0x000fda0003f04200 */
[----:B------:R-:W-:Y:S05]  /*03f0*/  @P0 BRA P1, `(.L_x_4) ;  /* 0x00000000001c0947 */ /* 0x000fea0000800000 */
[----:B------:R-:W0:Y:S01]  /*0400*/  LDCU.64 UR6, c[0x0][0x3a0] ;  /* 0x00007400ff0677ac */ /* 0x000e220008000a00 */
[----:B------:R-:W-:Y:S01]  /*0410*/  MOV R12, 0x450 ;  /* 0x00000450000c7802 */ /* 0x000fe20000000f00 */
[----:B0-----:R-:W-:Y:S02]  /*0420*/  IMAD.U32 R8, RZ, RZ, UR6 ;  /* 0x00000006ff087e24 */ /* 0x001fe4000f8e00ff */
[----:B------:R-:W-:-:S07]  /*0430*/  IMAD.U32 R9, RZ, RZ, UR7 ;  /* 0x00000007ff097e24 */ /* 0x000fce000f8e00ff */
[----:B------:R-:W-:Y:S05]  /*0440*/  CALL.REL.NOINC `($__internal_0_$__cuda_sm20_div_rn_f64_full) ;  /* 0x0000000000487944 */ /* 0x000fea0003c00000 */
[----:B------:R-:W-:Y:S02]  /*0450*/  IMAD.MOV.U32 R4, RZ, RZ, R14 ;  /* 0x000000ffff047224 */ /* 0x000fe400078e000e */
[----:B------:R-:W-:-:S07]  /*0460*/  IMAD.MOV.U32 R5, RZ, RZ, R15 ;  /* 0x000000ffff057224 */ /* 0x000fce00078e000f */
.L_x_4:
[----:B------:R-:W-:Y:S05]  /*0470*/  BSYNC.RECONVERGENT B0 ;  /* 0x0000000000007941 */ /* 0x000fea0003800200 */
.L_x_3:
[----:B------:R-:W0:Y:S01]  /*0480*/  LDCU.64 UR6, c[0x0][0x3a8] ;  /* 0x00007500ff0677ac */ /* 0x000e220008000a00 */
[----:B------:R-:W-:-:S06]  /*0490*/  DSETP.GEU.AND P0, PT, R2, R4, PT ;  /* 0x000000040200722a */ /* 0x000fcc0003f0e000 */
[----:B------:R-:W-:Y:S02]  /*04a0*/  FSEL R2, R2, R4, !P0 ;  /* 0x0000000402027208 */ /* 0x000fe40004000000 */
[----:B------:R-:W-:-:S06]  /*04b0*/  FSEL R3, R3, R5, !P0 ;  /* 0x0000000503037208 */ /* 0x000fcc0004000000 */
[----:B0-----:R-:W-:-:S14]  /*04c0*/  DSETP.GE.AND P0, PT, R2, UR6, PT ;  /* 0x0000000602007e2a */ /* 0x001fdc000bf06000 */
[----:B------:R-:W-:Y:S05]  /*04d0*/  @!P0 EXIT ;  /* 0x000000000000894d */ /* 0x000fea0003800000 */
[----:B------:R-:W0:Y:S01]  /*04e0*/  LDC.64 R2, c[0x0][0x3b0] ;  /* 0x0000ec00ff027b82 */ /* 0x000e220000000a00 */
[----:B------:R-:W1:Y:S07]  /*04f0*/  LDCU UR6, c[0x0][0x3c4] ;  /* 0x00007880ff0677ac */ /* 0x000e6e0008000800 */
[----:B------:R-:W0:Y:S08]  /*0500*/  LDC.64 R4, c[0x0][0x3b8] ;  /* 0x0000ee00ff047b82 */ /* 0x000e300000000a00 */
[----:B------:R-:W2:Y:S01]  /*0510*/  LDC.64 R6, c[0x0][0x380] ;  /* 0x0000e000ff067b82 */ /* 0x000ea20000000a00 */
[----:B-1----:R-:W-:Y:S01]  /*0520*/  IMAD R13, R13, UR6, R0 ;  /* 0x000000060d0d7c24 */ /* 0x002fe2000f8e0200 */
[----:B0-----:R-:W-:-:S03]  /*0530*/  DADD R2, R2, R4 ;  /* 0x0000000002027229 */ /* 0x001fc60000000004 */
[----:B--2---:R-:W-:-:S05]  /*0540*/  IMAD.WIDE R4, R13, 0x8, R6 ;  /* 0x000000080d047825 */ /* 0x004fca00078e0206 */
[----:B------:R-:W-:Y:S01]  /*0550*/  STG.E.64 desc[UR4][R4.64], R2 ;  /* 0x0000000204007986 */ /* 0x000fe2000c101b04 */
[----:B------:R-:W-:Y:S05]  /*0560*/  EXIT ;  /* 0x000000000000794d */ /* 0x000fea0003800000 */
        .weak           $__internal_0_$__cuda_sm20_div_rn_f64_full
        .type           $__internal_0_$__cuda_sm20_div_rn_f64_full,@function
        .size           $__internal_0_$__cuda_sm20_div_rn_f64_full,(.L_x_91 - $__internal_0_$__cuda_sm20_div_rn_f64_full)
$__internal_0_$__cuda_sm20_div_rn_f64_full:
[C---:B------:R-:W-:Y:S01]  /*0570*/  FSETP.GEU.AND P0, PT, |R9|.reuse, 1.469367938527859385e-39, PT ;  /* 0x001000000900780b */ /* 0x040fe20003f0e200 */
[----:B------:R-:W-:Y:S01]  /*0580*/  IMAD.MOV.U32 R16, RZ, RZ, 0x1 ;  /* 0x00000001ff107424 */ /* 0x000fe200078e00ff */
[----:B------:R-:W-:Y:S01]  /*0590*/  LOP3.LUT R10, R9, 0x800fffff, RZ, 0xc0, !PT ;  /* 0x800fffff090a7812 */ /* 0x000fe200078ec0ff */
[----:B------:R-:W-:Y:S01]  /*05a0*/  BSSY.RECONVERGENT B1, `(.L_x_5) ;  /* 0x0000055000017945 */ /* 0x000fe20003800200 */
[C---:B------:R-:W-:Y:S02]  /*05b0*/  FSETP.GEU.AND P2, PT, |R7|.reuse, 1.469367938527859385e-39, PT ;  /* 0x001000000700780b */ /* 0x040fe40003f4e200 */
[----:B------:R-:W-:Y:S01]  /*05c0*/  LOP3.LUT R11, R10, 0x3ff00000, RZ, 0xfc, !PT ;  /* 0x3ff000000a0b7812 */ /* 0x000fe200078efcff */
[----:B------:R-:W-:Y:S01]  /*05d0*/  IMAD.MOV.U32 R10, RZ, RZ, R8 ;  /* 0x000000ffff0a7224 */ /* 0x000fe200078e0008 */
[----:B------:R-:W-:Y:S02]  /*05e0*/  LOP3.LUT R15, R7, 0x7ff00000, RZ, 0xc0, !PT ;  /* 0x7ff00000070f7812 */ /* 0x000fe400078ec0ff */
[----:B------:R-:W-:-:S03]  /*05f0*/  LOP3.LUT R20, R9, 0x7ff00000, RZ, 0xc0, !PT ;  /* 0x7ff0000009147812 */ /* 0x000fc600078ec0ff */
[----:B------:R-:W-:Y:S01]  /*0600*/  @!P0 DMUL R10, R8, 8.98846567431157953865e+307 ;  /* 0x7fe00000080a8828 */ /* 0x000fe20000000000 */
[----:B------:R-:W-:-:S03]  /*0610*/  ISETP.GE.U32.AND P1, PT, R15, R20, PT ;  /* 0x000000140f00720c */ /* 0x000fc60003f26070 */
[----:B------:R-:W-:Y:S02]  /*0620*/  @!P2 LOP3.LUT R14, R9, 0x7ff00000, RZ, 0xc0, !PT ;  /* 0x7ff00000090ea812 */ /* 0x000fe400078ec0ff */
[----:B------:R-:W0:Y:S02]  /*0630*/  MUFU.RCP64H R17, R11 ;  /* 0x0000000b00117308 */ /* 0x000e240000001800 */
[----:B------:R-:W-:Y:S01]  /*0640*/  @!P2 ISETP.GE.U32.AND P3, PT, R15, R14, PT ;  /* 0x0000000e0f00a20c */ /* 0x000fe20003f66070 */
[----:B------:R-:W-:-:S05]  /*0650*/  IMAD.MOV.U32 R14, RZ, RZ, 0x1ca00000 ;  /* 0x1ca00000ff0e7424 */ /* 0x000fca00078e00ff */
[----:B------:R-:W-:-:S04]  /*0660*/  @!P2 SEL R19, R14, 0x63400000, !P3 ;  /* 0x634000000e13a807 */ /* 0x000fc80005800000 */
[----:B------:R-:W-:-:S04]  /*0670*/  @!P2 LOP3.LUT R22, R19, 0x80000000, R7, 0xf8, !PT ;  /* 0x800000001316a812 */ /* 0x000fc800078ef807 */
[----:B------:R-:W-:Y:S01]  /*0680*/  @!P2 LOP3.LUT R23, R22, 0x100000, RZ, 0xfc, !PT ;  /* 0x001000001617a812 */ /* 0x000fe200078efcff */
[----:B0-----:R-:W-:Y:S01]  /*0690*/  DFMA R4, R16, -R10, 1 ;  /* 0x3ff000001004742b */ /* 0x001fe2000000080a */
[----:B------:R-:W-:-:S07]  /*06a0*/  @!P2 IMAD.MOV.U32 R22, RZ, RZ, RZ ;  /* 0x000000ffff16a224 */ /* 0x000fce00078e00ff */
[----:B------:R-:W-:-:S08]  /*06b0*/  DFMA R4, R4, R4, R4 ;  /* 0x000000040404722b */ /* 0x000fd00000000004 */
[----:B------:R-:W-:Y:S01]  /*06c0*/  DFMA R16, R16, R4, R16 ;  /* 0x000000041010722b */ /* 0x000fe20000000010 */
[----:B------:R-:W-:Y:S01]  /*06d0*/  SEL R5, R14, 0x63400000, !P1 ;  /* 0x634000000e057807 */ /* 0x000fe20004800000 */
[----:B------:R-:W-:-:S03]  /*06e0*/  IMAD.MOV.U32 R4, RZ, RZ, R6 ;  /* 0x000000ffff047224 */ /* 0x000fc600078e0006 */
[----:B------:R-:W-:-:S03]  /*06f0*/  LOP3.LUT R5, R5, 0x800fffff, R7, 0xf8, !PT ;  /* 0x800fffff05057812 */ /* 0x000fc600078ef807 */
[----:B------:R-:W-:-:S03]  /*0700*/  DFMA R18, R16, -R10, 1 ;  /* 0x3ff000001012742b */ /* 0x000fc6000000080a */
[----:B------:R-:W-:Y:S01]  /*0710*/  @!P2 DFMA R4, R4, 2, -R22 ;  /* 0x400000000404a82b */ /* 0x000fe20000000816 */
[----:B------:R-:W-:-:S04]  /*0720*/  IMAD.MOV.U32 R22, RZ, RZ, R15 ;  /* 0x000000ffff167224 */ /* 0x000fc800078e000f */
[----:B------:R-:W-:Y:S01]  /*0730*/  DFMA R16, R16, R18, R16 ;  /* 0x000000121010722b */ /* 0x000fe20000000010 */
[----:B------:R-:W-:Y:S01]  /*0740*/  IMAD.MOV.U32 R23, RZ, RZ, R20 ;  /* 0x000000ffff177224 */ /* 0x000fe200078e0014 */
[----:B------:R-:W-:-:S03]  /*0750*/  @!P0 LOP3.LUT R23, R11, 0x7ff00000, RZ, 0xc0, !PT ;  /* 0x7ff000000b178812 */ /* 0x000fc600078ec0ff */
[----:B------:R-:W-:Y:S02]  /*0760*/  @!P2 LOP3.LUT R22, R5, 0x7ff00000, RZ, 0xc0, !PT ;  /* 0x7ff000000516a812 */ /* 0x000fe400078ec0ff */
[----:B------:R-:W-:Y:S01]  /*0770*/  VIADD R25, R23, 0xffffffff ;  /* 0xffffffff17197836 */ /* 0x000fe20000000000 */
[----:B------:R-:W-:Y:S02]  /*0780*/  DMUL R18, R16, R4 ;  /* 0x0000000410127228 */ /* 0x000fe40000000000 */
[----:B------:R-:W-:-:S05]  /*0790*/  VIADD R24, R22, 0xffffffff ;  /* 0xffffffff16187836 */ /* 0x000fca0000000000 */
[----:B------:R-:W-:Y:S01]  /*07a0*/  ISETP.GT.U32.AND P0, PT, R24, 0x7feffffe, PT ;  /* 0x7feffffe1800780c */ /* 0x000fe20003f04070 */
[----:B------:R-:W-:-:S03]  /*07b0*/  DFMA R20, R18, -R10, R4 ;  /* 0x8000000a1214722b */ /* 0x000fc60000000004 */
[----:B------:R-:W-:-:S05]  /*07c0*/  ISETP.GT.U32.OR P0, PT, R25, 0x7feffffe, P0 ;  /* 0x7feffffe1900780c */ /* 0x000fca0000704470 */
[----:B------:R-:W-:-:S08]  /*07d0*/  DFMA R16, R16, R20, R18 ;  /* 0x000000141010722b */ /* 0x000fd00000000012 */
[----:B------:R-:W-:Y:S05]  /*07e0*/  @P0 BRA `(.L_x_6) ;  /* 0x00000000006c0947 */ /* 0x000fea0003800000 */
[----:B------:R-:W-:-:S04]  /*07f0*/  LOP3.LUT R18, R9, 0x7ff00000, RZ, 0xc0, !PT ;  /* 0x7ff0000009127812 */ /* 0x000fc800078ec0ff */
[CC--:B------:R-:W-:Y:S02]  /*0800*/  VIADDMNMX R6, R15.reuse, -R18.reuse, 0xb9600000, !PT ;  /* 0xb96000000f067446 */ /* 0x0c0fe40007800912 */
[----:B------:R-:W-:Y:S02]  /*0810*/  ISETP.GE.U32.AND P0, PT, R15, R18, PT ;  /* 0x000000120f00720c */ /* 0x000fe40003f06070 */
[----:B------:R-:W-:Y:S02]  /*0820*/  VIMNMX R6, PT, PT, R6, 0x46a00000, PT ;  /* 0x46a0000006067848 */ /* 0x000fe40003fe0100 */
[----:B------:R-:W-:-:S05]  /*0830*/  SEL R7, R14, 0x63400000, !P0 ;  /* 0x634000000e077807 */ /* 0x000fca0004000000 */
[----:B------:R-:W-:Y:S02]  /*0840*/  IMAD.IADD R18, R6, 0x1, -R7 ;  /* 0x0000000106127824 */ /* 0x000fe400078e0a07 */
[----:B------:R-:W-:Y:S02]  /*0850*/  IMAD.MOV.U32 R6, RZ, RZ, RZ ;  /* 0x000000ffff067224 */ /* 0x000fe400078e00ff */
[----:B------:R-:W-:-:S06]  /*0860*/  VIADD R7, R18, 0x7fe00000 ;  /* 0x7fe0000012077836 */ /* 0x000fcc0000000000 */
[----:B------:R-:W-:-:S10]  /*0870*/  DMUL R14, R16, R6 ;  /* 0x00000006100e7228 */ /* 0x000fd40000000000 */
[----:B------:R-:W-:-:S13]  /*0880*/  FSETP.GTU.AND P0, PT, |R15|, 1.469367938527859385e-39, PT ;  /* 0x001000000f00780b */ /* 0x000fda0003f0c200 */
[----:B------:R-:W-:Y:S05]  /*0890*/  @P0 BRA `(.L_x_7) ;  /* 0x0000000000940947 */ /* 0x000fea0003800000 */
[----:B------:R-:W-:Y:S01]  /*08a0*/  DFMA R4, R16, -R10, R4 ;  /* 0x8000000a1004722b */ /* 0x000fe20000000004 */
[----:B------:R-:W-:-:S09]  /*08b0*/  IMAD.MOV.U32 R6, RZ, RZ, RZ ;  /* 0x000000ffff067224 */ /* 0x000fd200078e00ff */
[C---:B------:R-:W-:Y:S02]  /*08c0*/  FSETP.NEU.AND P0, PT, R5.reuse, RZ, PT ;  /* 0x000000ff0500720b */ /* 0x040fe40003f0d000 */
[----:B------:R-:W-:-:S04]  /*08d0*/  LOP3.LUT R9, R5, 0x80000000, R9, 0x48, !PT ;  /* 0x8000000005097812 */ /* 0x000fc800078e4809 */
[----:B------:R-:W-:-:S07]  /*08e0*/  LOP3.LUT R7, R9, R7, RZ, 0xfc, !PT ;  /* 0x0000000709077212 */ /* 0x000fce00078efcff */
[----:B------:R-:W-:Y:S05]  /*08f0*/  @!P0 BRA `(.L_x_7) ;  /* 0x00000000007c8947 */ /* 0x000fea0003800000 */
[----:B------:R-:W-:Y:S01]  /*0900*/  IMAD.MOV R5, RZ, RZ, -R18 ;  /* 0x000000ffff057224 */ /* 0x000fe200078e0a12 */
[----:B------:R-:W-:Y:S01]  /*0910*/  DMUL.RP R6, R16, R6 ;  /* 0x0000000610067228 */ /* 0x000fe20000008000 */
[----:B------:R-:W-:-:S06]  /*0920*/  IMAD.MOV.U32 R4, RZ, RZ, RZ ;  /* 0x000000ffff047224 */ /* 0x000fcc00078e00ff */
[----:B------:R-:W-:-:S03]  /*0930*/  DFMA R4, R14, -R4, R16 ;  /* 0x800000040e04722b */ /* 0x000fc60000000010 */
[----:B------:R-:W-:-:S03]  /*0940*/  LOP3.LUT R9, R7, R9, RZ, 0x3c, !PT ;  /* 0x0000000907097212 */ /* 0x000fc600078e3cff */
[----:B------:R-:W-:-:S04]  /*0950*/  IADD3 R4, PT, PT, -R18, -0x43300000, RZ ;  /* 0xbcd0000012047810 */ /* 0x000fc80007ffe1ff */
[----:B------:R-:W-:-:S04]  /*0960*/  FSETP.NEU.AND P0, PT, |R5|, R4, PT ;  /* 0x000000040500720b */ /* 0x000fc80003f0d200 */
[----:B------:R-:W-:Y:S02]  /*0970*/  FSEL R14, R6, R14, !P0 ;  /* 0x0000000e060e7208 */ /* 0x000fe40004000000 */
[----:B------:R-:W-:Y:S01]  /*0980*/  FSEL R15, R9, R15, !P0 ;  /* 0x0000000f090f7208 */ /* 0x000fe20004000000 */
[----:B------:R-:W-:Y:S06]  /*0990*/  BRA `(.L_x_7) ;  /* 0x0000000000547947 */ /* 0x000fec0003800000 */
.L_x_6:
[----:B------:R-:W-:-:S14]  /*09a0*/  DSETP.NAN.AND P0, PT, R6, R6, PT ;  /* 0x000000060600722a */ /* 0x000fdc0003f08000 */
[----:B------:R-:W-:Y:S05]  /*09b0*/  @P0 BRA `(.L_x_8) ;  /* 0x0000000000440947 */ /* 0x000fea0003800000 */
[----:B------:R-:W-:-:S14]  /*09c0*/  DSETP.NAN.AND P0, PT, R8, R8, PT ;  /* 0x000000080800722a */ /* 0x000fdc0003f08000 */
[----:B------:R-:W-:Y:S05]  /*09d0*/  @P0 BRA `(.L_x_9) ;  /* 0x0000000000300947 */ /* 0x000fea0003800000 */
[----:B------:R-:W-:Y:S01]  /*09e0*/  ISETP.NE.AND P0, PT, R22, R23, PT ;  /* 0x000000171600720c */ /* 0x000fe20003f05270 */
[----:B------:R-:W-:Y:S02]  /*09f0*/  IMAD.MOV.U32 R14, RZ, RZ, 0x0 ;  /* 0x00000000ff0e7424 */ /* 0x000fe400078e00ff */
[----:B------:R-:W-:-:S10]  /*0a00*/  IMAD.MOV.U32 R15, RZ, RZ, -0x80000 ;  /* 0xfff80000ff0f7424 */ /* 0x000fd400078e00ff */
[----:B------:R-:W-:Y:S05]  /*0a10*/  @!P0 BRA `(.L_x_7) ;  /* 0x0000000000348947 */ /* 0x000fea0003800000 */
[----:B------:R-:W-:Y:S02]  /*0a20*/  ISETP.NE.AND P0, PT, R22, 0x7ff00000, PT ;  /* 0x7ff000001600780c */ /* 0x000fe40003f05270 */
[----:B------:R-:W-:Y:S02]  /*0a30*/  LOP3.LUT R15, R7, 0x80000000, R9, 0x48, !PT ;  /* 0x80000000070f7812 */ /* 0x000fe400078e4809 */
[----:B------:R-:W-:-:S13]  /*0a40*/  ISETP.EQ.OR P0, PT, R23, RZ, !P0 ;  /* 0x000000ff1700720c */ /* 0x000fda0004702670 */
[----:B------:R-:W-:Y:S01]  /*0a50*/  @P0 LOP3.LUT R4, R15, 0x7ff00000, RZ, 0xfc, !PT ;  /* 0x7ff000000f040812 */ /* 0x000fe200078efcff */
[----:B------:R-:W-:Y:S02]  /*0a60*/  @!P0 IMAD.MOV.U32 R14, RZ, RZ, RZ ;  /* 0x000000ffff0e8224 */ /* 0x000fe400078e00ff */
[----:B------:R-:W-:Y:S02]  /*0a70*/  @P0 IMAD.MOV.U32 R14, RZ, RZ, RZ ;  /* 0x000000ffff0e0224 */ /* 0x000fe400078e00ff */
[----:B------:R-:W-:Y:S01]  /*0a80*/  @P0 IMAD.MOV.U32 R15, RZ, RZ, R4 ;  /* 0x000000ffff0f0224 */ /* 0x000fe200078e0004 */
[----:B------:R-:W-:Y:S06]  /*0a90*/  BRA `(.L_x_7) ;  /* 0x0000000000147947 */ /* 0x000fec0003800000 */
.L_x_9:
[----:B------:R-:W-:Y:S01]  /*0aa0*/  LOP3.LUT R15, R9, 0x80000, RZ, 0xfc, !PT ;  /* 0x00080000090f7812 */ /* 0x000fe200078efcff */
[----:B------:R-:W-:Y:S01]  /*0ab0*/  IMAD.MOV.U32 R14, RZ, RZ, R8 ;  /* 0x000000ffff0e7224 */ /* 0x000fe200078e0008 */
[----:B------:R-:W-:Y:S06]  /*0ac0*/  BRA `(.L_x_7) ;  /* 0x0000000000087947 */ /* 0x000fec0003800000 */
.L_x_8:
[----:B------:R-:W-:Y:S01]  /*0ad0*/  LOP3.LUT R15, R7, 0x80000, RZ, 0xfc, !PT ;  /* 0x00080000070f7812 */ /* 0x000fe200078efcff */
[----:B------:R-:W-:-:S07]  /*0ae0*/  IMAD.MOV.U32 R14, RZ, RZ, R6 ;  /* 0x000000ffff0e7224 */ /* 0x000fce00078e0006 */
.L_x_7:
[----:B------:R-:W-:Y:S05]  /*0af0*/  BSYNC.RECONVERGENT B1 ;  /* 0x0000000000017941 */ /* 0x000fea0003800200 */
.L_x_5:
[----:B------:R-:W-:Y:S02]  /*0b00*/  IMAD.MOV.U32 R4, RZ, RZ, R12 ;  /* 0x000000ffff047224 */ /* 0x000fe400078e000c */
[----:B------:R-:W-:-:S04]  /*0b10*/  IMAD.MOV.U32 R5, RZ, RZ, 0x0 ;  /* 0x00000000ff057424 */ /* 0x000fc800078e00ff */
[----:B------:R-:W-:Y:S05]  /*0b20*/  RET.REL.NODEC R4 `(_ZN9ELSPricer4CUDA26applyEarlyRedemptionKernelEPdPKdS3_dddddii) ;  /* 0xfffffff404347950 */ /* 0x000fea0003c3ffff */
.L_x_10:
        /* <DEDUP_REMOVED lines=13> */
.L_x_91:


//--------------------- .text._ZN9ELSPricer4CUDA29applyBoundaryConditionsKernelEPdii --------------------------
	.section	.text._ZN9ELSPricer4CUDA29applyBoundaryConditionsKernelEPdii,"ax",@progbits
	.align	128
        .global         _ZN9ELSPricer4CUDA29applyBoundaryConditionsKernelEPdii
        .type           _ZN9ELSPricer4CUDA29applyBoundaryConditionsKernelEPdii,@function
        .size           _ZN9ELSPricer4CUDA29applyBoundaryConditionsKernelEPdii,(.L_x_96 - _ZN9ELSPricer4CUDA29applyBoundaryConditionsKernelEPdii)
        .other          _ZN9ELSPricer4CUDA29applyBoundaryConditionsKernelEPdii,@"STO_CUDA_ENTRY STV_DEFAULT"
_ZN9ELSPricer4CUDA29applyBoundaryConditionsKernelEPdii:
.text._ZN9ELSPricer4CUDA29applyBoundaryConditionsKernelEPdii:
[----:B------:R-:W-:Y:S01]  /*0000*/  LDC R1, c[0x0][0x37c] ;  /* 0x0000df00ff017b82 */ /* 0x000fe20000000800 */
[----:B------:R-:W0:Y:S07]  /*0010*/  S2R R2, SR_TID.X ;  /* 0x0000000000027919 */ /* 0x000e2e0000002100 */
[----:B------:R-:W0:Y:S01]  /*0020*/  S2UR UR4, SR_CTAID.X ;  /* 0x00000000000479c3 */ /* 0x000e220000002500 */
[----:B------:R-:W-:Y:S07]  /*0030*/  BSSY.RECONVERGENT B0, `(.L_x_11) ;  /* 0x000001d000007945 */ /* 0x000fee0003800200 */
[----:B------:R-:W0:Y:S08]  /*0040*/  LDC R3, c[0x0][0x360] ;  /* 0x0000d800ff037b82 */ /* 0x000e300000000800 */
[----:B------:R-:W1:Y:S08]  /*0050*/  LDC R0, c[0x0][0x38c] ;  /* 0x0000e300ff007b82 */ /* 0x000e700000000800 */
[----:B------:R-:W2:Y:S01]  /*0060*/  LDC R10, c[0x0][0x388] ;  /* 0x0000e200ff0a7b82 */ /* 0x000ea20000000800 */
[----:B0-----:R-:W-:Y:S01]  /*0070*/  IMAD R3, R3, UR4, R2 ;  /* 0x0000000403037c24 */ /* 0x001fe2000f8e0202 */
[----:B------:R-:W0:Y:S04]  /*0080*/  LDCU.64 UR4, c[0x0][0x358] ;  /* 0x00006b00ff0477ac */ /* 0x000e280008000a00 */
[----:B-1----:R-:W-:-:S02]  /*0090*/  ISETP.GE.AND P0, PT, R3, R0, PT ;  /* 0x000000000300720c */ /* 0x002fc40003f06270 */
[----:B--2---:R-:W-:-:S11]  /*00a0*/  ISETP.GE.AND P1, PT, R3, R10, PT ;  /* 0x0000000a0300720c */ /* 0x004fd60003f26270 */
[----:B------:R-:W1:Y:S08]  /*00b0*/  @!P0 LDC.64 R4, c[0x0][0x380] ;  /* 0x0000e000ff048b82 */ /* 0x000e700000000a00 */
[----:B------:R-:W2:Y:S01]  /*00c0*/  @!P1 LDC.64 R6, c[0x0][0x380] ;  /* 0x0000e000ff069b82 */ /* 0x000ea20000000a00 */
[C---:B------:R-:W-:Y:S02]  /*00d0*/  @!P1 IMAD R9, R3.reuse, R0, RZ ;  /* 0x0000000003099224 */ /* 0x040fe400078e02ff */
[----:B-1----:R-:W-:-:S05]  /*00e0*/  @!P0 IMAD.WIDE R4, R3, 0x8, R4 ;  /* 0x0000000803048825 */ /* 0x002fca00078e0204 */
[----:B0-----:R0:W-:Y:S01]  /*00f0*/  @!P0 STG.E.64 desc[UR4][R4.64], RZ ;  /* 0x000000ff04008986 */ /* 0x0011e2000c101b04 */
[----:B--2---:R-:W-:-:S05]  /*0100*/  @!P1 IMAD.WIDE R6, R9, 0x8, R6 ;  /* 0x0000000809069825 */ /* 0x004fca00078e0206 */
[----:B------:R0:W-:Y:S01]  /*0110*/  @!P1 STG.E.64 desc[UR4][R6.64], RZ ;  /* 0x000000ff06009986 */ /* 0x0001e2000c101b04 */
[----:B------:R-:W-:Y:S05]  /*0120*/  @P0 BRA `(.L_x_12) ;  /* 0x0000000000340947 */ /* 0x000fea0003800000 */
[----:B------:R-:W1:Y:S01]  /*0130*/  LDC.64 R8, c[0x0][0x380] ;  /* 0x0000e000ff087b82 */ /* 0x000e620000000a00 */
[----:B0-----:R-:W-:-:S05]  /*0140*/  IADD3 R5, PT, PT, R10, -0x2, RZ ;  /* 0xfffffffe0a057810 */ /* 0x001fca0007ffe0ff */
[CC--:B------:R-:W-:Y:S02]  /*0150*/  IMAD R7, R5.reuse, R0.reuse, R3 ;  /* 0x0000000005077224 */ /* 0x0c0fe400078e0203 */
[----:B------:R-:W-:-:S05]  /*0160*/  IMAD R2, R5, R0, -R0 ;  /* 0x0000000005027224 */ /* 0x000fca00078e0a00 */
[----:B------:R-:W-:Y:S01]  /*0170*/  IADD3 R11, PT, PT, R3, R2, RZ ;  /* 0x00000002030b7210 */ /* 0x000fe20007ffe0ff */
[----:B-1----:R-:W-:-:S05]  /*0180*/  IMAD.WIDE R4, R7, 0x8, R8 ;  /* 0x0000000807047825 */ /* 0x002fca00078e0208 */
[----:B------:R-:W2:Y:S01]  /*0190*/  LDG.E.64 R6, desc[UR4][R4.64] ;  /* 0x0000000404067981 */ /* 0x000ea2000c1e1b00 */
[----:B------:R-:W-:-:S06]  /*01a0*/  IMAD.WIDE R8, R11, 0x8, R8 ;  /* 0x000000080b087825 */ /* 0x000fcc00078e0208 */
[----:B------:R-:W3:Y:S01]  /*01b0*/  LDG.E.64 R8, desc[UR4][R8.64] ;  /* 0x0000000408087981 */ /* 0x000ee2000c1e1b00 */
[----:B------:R-:W-:Y:S01]  /*01c0*/  IMAD.WIDE R10, R0, 0x8, R4 ;  /* 0x00000008000a7825 */ /* 0x000fe200078e0204 */
[----:B--2---:R-:W-:-:S08]  /*01d0*/  DADD R6, R6, R6 ;  /* 0x0000000006067229 */ /* 0x004fd00000000006 */
[----:B---3--:R-:W-:-:S07]  /*01e0*/  DADD R6, R6, -R8 ;  /* 0x0000000006067229 */ /* 0x008fce0000000808 */
[----:B------:R1:W-:Y:S04]  /*01f0*/  STG.E.64 desc[UR4][R10.64], R6 ;  /* 0x000000060a007986 */ /* 0x0003e8000c101b04 */
.L_x_12:
[----:B------:R-:W-:Y:S05]  /*0200*/  BSYNC.RECONVERGENT B0 ;  /* 0x0000000000007941 */ /* 0x000fea0003800200 */
.L_x_11:
[----:B------:R-:W-:Y:S05]  /*0210*/  @P1 EXIT ;  /* 0x000000000000194d */ /* 0x000fea0003800000 */
[----:B------:R-:W2:Y:S01]  /*0220*/  LDCU.64 UR6, c[0x0][0x380] ;  /* 0x00007000ff0677ac */ /* 0x000ea20008000a00 */
[----:B------:R-:W-:Y:S01]  /*0230*/  IMAD R3, R3, R0, RZ ;  /* 0x0000000003037224 */ /* 0x000fe200078e02ff */
[----:B------:R-:W-:-:S04]  /*0240*/  SHF.R.S32.HI R2, RZ, 0x1f, R0 ;  /* 0x0000001fff027819 */ /* 0x000fc80000011400 */
[----:B------:R-:W-:-:S04]  /*0250*/  IADD3 R0, P0, PT, R3, R0, RZ ;  /* 0x0000000003007210 */ /* 0x000fc80007f1e0ff */
[----:B------:R-:W-:Y:S02]  /*0260*/  LEA.HI.X.SX32 R3, R3, R2, 0x1, P0 ;  /* 0x0000000203037211 */ /* 0x000fe400000f0eff */
[----:B--2---:R-:W-:-:S04]  /*0270*/  LEA R2, P0, R0, UR6, 0x3 ;  /* 0x0000000600027c11 */ /* 0x004fc8000f8018ff */
[----:B------:R-:W-:-:S05]  /*0280*/  LEA.HI.X R3, R0, UR7, R3, 0x3, P0 ;  /* 0x0000000700037c11 */ /* 0x000fca00080f1c03 */
[----:B0-----:R-:W2:Y:S04]  /*0290*/  LDG.E.64 R4, desc[UR4][R2.64+-0x10] ;  /* 0xfffff00402047981 */ /* 0x001ea8000c1e1b00 */
[----:B-1----:R-:W3:Y:S01]  /*02a0*/  LDG.E.64 R6, desc[UR4][R2.64+-0x18] ;  /* 0xffffe80402067981 */ /* 0x002ee2000c1e1b00 */
[----:B--2---:R-:W-:-:S08]  /*02b0*/  DADD R4, R4, R4 ;  /* 0x0000000004047229 */ /* 0x004fd00000000004 */
[----:B---3--:R-:W-:-:S07]  /*02c0*/  DADD R4, R4, -R6 ;  /* 0x0000000004047229 */ /* 0x008fce0000000806 */
[----:B------:R-:W-:Y:S01]  /*02d0*/  STG.E.64 desc[UR4][R2.64+-0x8], R4 ;  /* 0xfffff80402007986 */ /* 0x000fe2000c101b04 */
[----:B------:R-:W-:Y:S05]  /*02e0*/  EXIT ;  /* 0x000000000000794d */ /* 0x000fea0003800000 */
.L_x_13:
        /* <DEDUP_REMOVED lines=9> */
.L_x_96:


//--------------------- .text._ZN9ELSPricer4CUDA28batchedThomasKernelOptimizedEPKdS2_S2_S2_Pdii --------------------------
	.section	.text._ZN9ELSPricer4CUDA28batchedThomasKernelOptimizedEPKdS2_S2_S2_Pdii,"ax",@progbits
	.align	128
        .global         _ZN9ELSPricer4CUDA28batchedThomasKernelOptimizedEPKdS2_S2_S2_Pdii
        .type           _ZN9ELSPricer4CUDA28batchedThomasKernelOptimizedEPKdS2_S2_S2_Pdii,@function
        .size           _ZN9ELSPricer4CUDA28batchedThomasKernelOptimizedEPKdS2_S2_S2_Pdii,(.L_x_92 - _ZN9ELSPricer4CUDA28batchedThomasKernelOptimizedEPKdS2_S2_S2_Pdii)
        .other          _ZN9ELSPricer4CUDA28batchedThomasKernelOptimizedEPKdS2_S2_S2_Pdii,@"STO_CUDA_ENTRY STV_DEFAULT"
_ZN9ELSPricer4CUDA28batchedThomasKernelOptimizedEPKdS2_S2_S2_Pdii:
.text._ZN9ELSPricer4CUDA28batchedThomasKernelOptimizedEPKdS2_S2_S2_Pdii:
[----:B------:R-:W-:Y:S01]  /*0000*/  LDC R1, c[0x0][0x37c] ;  /* 0x0000df00ff017b82 */ /* 0x000fe20000000800 */
[----:B------:R-:W0:Y:S07]  /*0010*/  S2R R29, SR_TID.Y ;  /* 0x00000000001d7919 */ /* 0x000e2e0000002200 */
[----:B------:R-:W0:Y:S01]  /*0020*/  S2UR UR4, SR_CTAID.X ;  /* 0x00000000000479c3 */ /* 0x000e220000002500 */
[----:B------:R-:W1:Y:S07]  /*0030*/  LDCU UR5, c[0x0][0x3ac] ;  /* 0x00007580ff0577ac */ /* 0x000e6e0008000800 */
[----:B------:R-:W0:Y:S02]  /*0040*/  LDC R28, c[0x0][0x364] ;  /* 0x0000d900ff1c7b82 */ /* 0x000e240000000800 */
[----:B0-----:R-:W-:-:S05]  /*0050*/  IMAD R28, R28, UR4, R29 ;  /* 0x000000041c1c7c24 */ /* 0x001fca000f8e021d */
[----:B-1----:R-:W-:-:S13]  /*0060*/  ISETP.GE.AND P0, PT, R28, UR5, PT ;  /* 0x000000051c007c0c */ /* 0x002fda000bf06270 */
[----:B------:R-:W-:Y:S05]  /*0070*/  @P0 EXIT ;  /* 0x000000000000094d */ /* 0x000fea0003800000 */
[----:B------:R-:W0:Y:S01]  /*0080*/  S2R R4, SR_TID.X ;  /* 0x0000000000047919 */ /* 0x000e220000002100 */
[----:B------:R-:W1:Y:S01]  /*0090*/  LDC R7, c[0x0][0x3a8] ;  /* 0x0000ea00ff077b82 */ /* 0x000e620000000800 */
[----:B------:R-:W-:Y:S01]  /*00a0*/  UMOV UR4, 0x400 ;  /* 0x0000040000047882 */ /* 0x000fe20000000000 */
[----:B------:R-:W2:Y:S01]  /*00b0*/  LDCU.64 UR6, c[0x0][0x358] ;  /* 0x00006b00ff0677ac */ /* 0x000ea20008000a00 */
[----:B------:R-:W-:Y:S05]  /*00c0*/  BSSY.RECONVERGENT B1, `(.L_x_14) ;  /* 0x0000040000017945 */ /* 0x000fea0003800200 */
[----:B------:R-:W3:Y:S08]  /*00d0*/  S2UR UR5, SR_CgaCtaId ;  /* 0x00000000000579c3 */ /* 0x000ef00000008800 */
[----:B------:R-:W4:Y:S08]  /*00e0*/  LDC.64 R14, c[0x0][0x398] ;  /* 0x0000e600ff0e7b82 */ /* 0x000f300000000a00 */
[----:B------:R-:W5:Y:S01]  /*00f0*/  LDC.64 R12, c[0x0][0x3a0] ;  /* 0x0000e800ff0c7b82 */ /* 0x000f620000000a00 */
[----:B-1----:R-:W-:Y:S01]  /*0100*/  LEA R2, R7, 0xffffffff, 0x1 ;  /* 0xffffffff07027811 */ /* 0x002fe200078e08ff */
[----:B------:R-:W-:-:S04]  /*0110*/  IMAD R28, R28, R7, RZ ;  /* 0x000000071c1c7224 */ /* 0x000fc800078e02ff */
[----:B------:R-:W-:Y:S01]  /*0120*/  IMAD R29, R2, R29, RZ ;  /* 0x0000001d021d7224 */ /* 0x000fe200078e02ff */
[----:B0-----:R-:W-:Y:S01]  /*0130*/  ISETP.NE.AND P0, PT, R4, RZ, PT ;  /* 0x000000ff0400720c */ /* 0x001fe20003f05270 */
[----:B------:R-:W0:Y:S01]  /*0140*/  LDC R5, c[0x0][0x360] ;  /* 0x0000d800ff057b82 */ /* 0x000e220000000800 */
[----:B---3--:R-:W-:Y:S01]  /*0150*/  ULEA UR4, UR5, UR4, 0x18 ;  /* 0x0000000405047291 */ /* 0x008fe2000f8ec0ff */
[----:B------:R-:W-:Y:S02]  /*0160*/  IMAD.SHL.U32 R29, R29, 0x8, RZ ;  /* 0x000000081d1d7824 */ /* 0x000fe400078e00ff */
[----:B------:R-:W-:-:S03]  /*0170*/  IMAD.IADD R2, R2, 0x1, -R7 ;  /* 0x0000000102027824 */ /* 0x000fc600078e0a07 */
[----:B------:R-:W-:Y:S02]  /*0180*/  VIADD R3, R29, UR4 ;  /* 0x000000041d037c36 */ /* 0x000fe40008000000 */
[----:B----4-:R-:W-:-:S03]  /*0190*/  IMAD.WIDE R14, R28, 0x8, R14 ;  /* 0x000000081c0e7825 */ /* 0x010fc600078e020e */
[----:B------:R-:W-:Y:S01]  /*01a0*/  LEA R0, R7, R3, 0x3 ;  /* 0x0000000307007211 */ /* 0x000fe200078e18ff */
[----:B-----5:R-:W-:Y:S01]  /*01b0*/  IMAD.WIDE R12, R28, 0x8, R12 ;  /* 0x000000081c0c7825 */ /* 0x020fe200078e020c */
[----:B--2---:R-:W-:Y:S06]  /*01c0*/  @P0 BRA `(.L_x_15) ;  /* 0x0000000000bc0947 */ /* 0x004fec0003800000 */
[----:B------:R-:W1:Y:S02]  /*01d0*/  LDC.64 R26, c[0x0][0x388] ;  /* 0x0000e200ff1a7b82 */ /* 0x000e640000000a00 */
[----:B-1----:R-:W2:Y:S06]  /*01e0*/  LDG.E.64.CONSTANT R26, desc[UR6][R26.64] ;  /* 0x000000061a1a7981 */ /* 0x002eac000c1e9b00 */
[----:B------:R-:W1:Y:S02]  /*01f0*/  LDC.64 R16, c[0x0][0x390] ;  /* 0x0000e400ff107b82 */ /* 0x000e640000000a00 */
[----:B-1----:R-:W3:Y:S01]  /*0200*/  LDG.E.64.CONSTANT R16, desc[UR6][R16.64] ;  /* 0x0000000610107981 */ /* 0x002ee2000c1e9b00 */
[----:B------:R-:W-:Y:S01]  /*0210*/  IMAD.MOV.U32 R6, RZ, RZ, 0x1 ;  /* 0x00000001ff067424 */ /* 0x000fe200078e00ff */
[----:B--2---:R-:W1:Y:S05]  /*0220*/  MUFU.RCP64H R7, R27 ;  /* 0x0000001b00077308 */ /* 0x004e6a0000001800 */
[----:B-1----:R-:W-:-:S08]  /*0230*/  DFMA R8, -R26, R6, 1 ;  /* 0x3ff000001a08742b */ /* 0x002fd00000000106 */
[----:B------:R-:W-:Y:S01]  /*0240*/  DFMA R8, R8, R8, R8 ;  /* 0x000000080808722b */ /* 0x000fe20000000008 */
[----:B---3--:R-:W-:-:S07]  /*0250*/  FSETP.GEU.AND P1, PT, |R17|, 6.5827683646048100446e-37, PT ;  /* 0x036000001100780b */ /* 0x008fce0003f2e200 */
[----:B------:R-:W-:-:S08]  /*0260*/  DFMA R8, R6, R8, R6 ;  /* 0x000000080608722b */ /* 0x000fd00000000006 */
[----:B------:R-:W-:-:S08]  /*0270*/  DFMA R6, -R26, R8, 1 ;  /* 0x3ff000001a06742b */ /* 0x000fd00000000108 */
[----:B------:R-:W-:-:S08]  /*0280*/  DFMA R6, R8, R6, R8 ;  /* 0x000000060806722b */ /* 0x000fd00000000008 */
[----:B------:R-:W-:-:S08]  /*0290*/  DMUL R38, R16, R6 ;  /* 0x0000000610267228 */ /* 0x000fd00000000000 */
[----:B------:R-:W-:-:S08]  /*02a0*/  DFMA R8, -R26, R38, R16 ;  /* 0x000000261a08722b */ /* 0x000fd00000000110 */
[----:B------:R-:W-:-:S10]  /*02b0*/  DFMA R38, R6, R8, R38 ;  /* 0x000000080626722b */ /* 0x000fd40000000026 */
[----:B------:R-:W-:-:S05]  /*02c0*/  FFMA R6, RZ, R27, R39 ;  /* 0x0000001bff067223 */ /* 0x000fca0000000027 */
[----:B------:R-:W-:-:S13]  /*02d0*/  FSETP.GT.AND P0, PT, |R6|, 1.469367938527859385e-39, PT ;  /* 0x001000000600780b */ /* 0x000fda0003f04200 */
[----:B------:R-:W-:Y:S05]  /*02e0*/  @P0 BRA P1, `(.L_x_16) ;  /* 0x0000000000100947 */ /* 0x000fea0000800000 */
[----:B------:R-:W-:Y:S01]  /*02f0*/  IMAD.MOV.U32 R20, RZ, RZ, R26 ;  /* 0x000000ffff147224 */ /* 0x000fe200078e001a */
[----:B------:R-:W-:Y:S01]  /*0300*/  MOV R6, 0x330 ;  /* 0x0000033000067802 */ /* 0x000fe20000000f00 */
[----:B------:R-:W-:-:S07]  /*0310*/  IMAD.MOV.U32 R21, RZ, RZ, R27 ;  /* 0x000000ffff157224 */ /* 0x000fce00078e001b */
[----:B0-----:R-:W-:Y:S05]  /*0320*/  CALL.REL.NOINC `($__internal_1_$__cuda_sm20_div_rn_f64_full) ;  /* 0x0000002000cc7944 */ /* 0x001fea0003c00000 */
.L_x_16:
[----:B------:R-:W2:Y:S01]  /*0330*/  LDG.E.64.CONSTANT R16, desc[UR6][R14.64] ;  /* 0x000000060e107981 */ /* 0x000ea2000c1e9b00 */
[----:B------:R-:W1:Y:S01]  /*0340*/  MUFU.RCP64H R7, R27 ;  /* 0x0000001b00077308 */ /* 0x000e620000001800 */
[----:B------:R-:W-:Y:S01]  /*0350*/  MOV R6, 0x1 ;  /* 0x0000000100067802 */ /* 0x000fe20000000f00 */
[----:B------:R-:W-:Y:S01]  /*0360*/  BSSY.RECONVERGENT B2, `(.L_x_17) ;  /* 0x0000014000027945 */ /* 0x000fe20003800200 */
[----:B------:R3:W-:Y:S04]  /*0370*/  STS.64 [R29+UR4], R38 ;  /* 0x000000261d007988 */ /* 0x0007e80008000a04 */
[----:B-1----:R-:W-:-:S08]  /*0380*/  DFMA R8, -R26, R6, 1 ;  /* 0x3ff000001a08742b */ /* 0x002fd00000000106 */
[----:B------:R-:W-:-:S08]  /*0390*/  DFMA R8, R8, R8, R8 ;  /* 0x000000080808722b */ /* 0x000fd00000000008 */
[----:B------:R-:W-:-:S08]  /*03a0*/  DFMA R8, R6, R8, R6 ;  /* 0x000000080608722b */ /* 0x000fd00000000006 */
[----:B------:R-:W-:-:S08]  /*03b0*/  DFMA R6, -R26, R8, 1 ;  /* 0x3ff000001a06742b */ /* 0x000fd00000000108 */
[----:B------:R-:W-:-:S08]  /*03c0*/  DFMA R10, R8, R6, R8 ;  /* 0x00000006080a722b */ /* 0x000fd00000000008 */
[----:B--2---:R-:W-:Y:S01]  /*03d0*/  DMUL R6, R10, R16 ;  /* 0x000000100a067228 */ /* 0x004fe20000000000 */
[----:B------:R-:W-:-:S07]  /*03e0*/  FSETP.GEU.AND P1, PT, |R17|, 6.5827683646048100446e-37, PT ;  /* 0x036000001100780b */ /* 0x000fce0003f2e200 */
[----:B------:R-:W-:-:S08]  /*03f0*/  DFMA R8, -R26, R6, R16 ;  /* 0x000000061a08722b */ /* 0x000fd00000000110 */
[----:B------:R-:W-:-:S10]  /*0400*/  DFMA R6, R10, R8, R6 ;  /* 0x000000080a06722b */ /* 0x000fd40000000006 */
[----:B------:R-:W-:-:S05]  /*0410*/  FFMA R8, RZ, R27, R7 ;  /* 0x0000001bff087223 */ /* 0x000fca0000000007 */
[----:B------:R-:W-:-:S13]  /*0420*/  FSETP.GT.AND P0, PT, |R8|, 1.469367938527859385e-39, PT ;  /* 0x001000000800780b */ /* 0x000fda0003f04200 */
[----:B---3--:R-:W-:Y:S05]  /*0430*/  @P0 BRA P1, `(.L_x_18) ;  /* 0x0000000000180947 */ /* 0x008fea0000800000 */
[----:B------:R-:W-:Y:S01]  /*0440*/  IMAD.MOV.U32 R20, RZ, RZ, R26 ;  /* 0x000000ffff147224 */ /* 0x000fe200078e001a */
[----:B------:R-:W-:Y:S01]  /*0450*/  MOV R6, 0x480 ;  /* 0x0000048000067802 */ /* 0x000fe20000000f00 */
[----:B------:R-:W-:-:S07]  /*0460*/  IMAD.MOV.U32 R21, RZ, RZ, R27 ;  /* 0x000000ffff157224 */ /* 0x000fce00078e001b */
[----:B0-----:R-:W-:Y:S05]  /*0470*/  CALL.REL.NOINC `($__internal_1_$__cuda_sm20_div_rn_f64_full) ;  /* 0x0000002000787944 */ /* 0x001fea0003c00000 */
[----:B------:R-:W-:Y:S01]  /*0480*/  IMAD.MOV.U32 R6, RZ, RZ, R38 ;  /* 0x000000ffff067224 */ /* 0x000fe200078e0026 */
[----:B------:R-:W-:-:S07]  /*0490*/  MOV R7, R39 ;  /* 0x0000002700077202 */ /* 0x000fce0000000f00 */
.L_x_18:
[----:B------:R-:W-:Y:S05]  /*04a0*/  BSYNC.RECONVERGENT B2 ;  /* 0x0000000000027941 */ /* 0x000fea0003800200 */
.L_x_17:
[----:B------:R1:W-:Y:S02]  /*04b0*/  STS.64 [R0+-0x8], R6 ;  /* 0xfffff80600007388 */ /* 0x0003e40000000a00 */
.L_x_15:
[----:B------:R-:W-:Y:S05]  /*04c0*/  BSYNC.RECONVERGENT B1 ;  /* 0x0000000000017941 */ /* 0x000fea0003800200 */
.L_x_14:
[----:B------:R-:W-:Y:S01]  /*04d0*/  VIADD R27, R4, 0x1 ;  /* 0x00000001041b7836 */ /* 0x000fe20000000000 */
[----:B------:R-:W-:Y:S04]  /*04e0*/  BAR.SYNC.DEFER_BLOCKING 0x0 ;  /* 0x0000000000007b1d */ /* 0x000fe80000010000 */
[----:B------:R-:W-:Y:S02]  /*04f0*/  ISETP.GE.AND P0, PT, R27, R2, PT ;  /* 0x000000021b00720c */ /* 0x000fe40003f06270 */
[----:B------:R-:W2:Y:S01]  /*0500*/  LDCU.64 UR12, c[0x0][0x390] ;  /* 0x00007200ff0c77ac */ /* 0x000ea20008000a00 */
[----:B------:R-:W-:Y:S01]  /*0510*/  BSSY.RECONVERGENT B1, `(.L_x_19) ;  /* 0x000016c000017945 */ /* 0x000fe20003800200 */
[----:B------:R-:W3:Y:S09]  /*0520*/  LDCU.128 UR8, c[0x0][0x380] ;  /* 0x00007000ff0877ac */ /* 0x000ef20008000c00 */
[----:B------:R-:W-:Y:S05]  /*0530*/  @P0 BRA `(.L_x_20) ;  /* 0x0000001400a40947 */ /* 0x000fea0003800000 */
[----:B0-----:R-:W0:Y:S01]  /*0540*/  I2F.U32.RP R9, R5 ;  /* 0x0000000500097306 */ /* 0x001e220000209000 */
[----:B------:R-:W-:Y:S01]  /*0550*/  LOP3.LUT R8, RZ, R4, RZ, 0x33, !PT ;  /* 0x00000004ff087212 */ /* 0x000fe200078e33ff */
[----:B------:R-:W-:Y:S01]  /*0560*/  BSSY.RECONVERGENT B2, `(.L_x_21) ;  /* 0x000006d000027945 */ /* 0x000fe20003800200 */
[----:B-1----:R-:W-:Y:S02]  /*0570*/  VIADDMNMX.U32 R6, R27, R5, R2, !PT ;  /* 0x000000051b067246 */ /* 0x002fe40007800002 */
[C---:B------:R-:W-:Y:S02]  /*0580*/  ISETP.NE.U32.AND P3, PT, R5.reuse, RZ, PT ;  /* 0x000000ff0500720c */ /* 0x040fe40003f65070 */
[----:B------:R-:W-:-:S04]  /*0590*/  IADD3 R8, PT, PT, -R5, R6, R8 ;  /* 0x0000000605087210 */ /* 0x000fc80007ffe108 */
[C---:B------:R-:W-:Y:S02]  /*05a0*/  ISETP.NE.AND P0, PT, R8.reuse, RZ, PT ;  /* 0x000000ff0800720c */ /* 0x040fe40003f05270 */
[----:B------:R-:W-:Y:S01]  /*05b0*/  IADD3 R10, PT, PT, R8, -0x1, RZ ;  /* 0xffffffff080a7810 */ /* 0x000fe20007ffe0ff */
[----:B0-----:R-:W0:Y:S01]  /*05c0*/  MUFU.RCP R9, R9 ;  /* 0x0000000900097308 */ /* 0x001e220000001000 */
[----:B------:R-:W-:-:S09]  /*05d0*/  SEL R26, RZ, 0x1, !P0 ;  /* 0x00000001ff1a7807 */ /* 0x000fd20004000000 */
[----:B------:R-:W-:Y:S02]  /*05e0*/  @!P0 IMAD.MOV R10, RZ, RZ, R8 ;  /* 0x000000ffff0a8224 */ /* 0x000fe400078e0208 */
[----:B0-----:R-:W-:-:S06]  /*05f0*/  VIADD R7, R9, 0xffffffe ;  /* 0x0ffffffe09077836 */ /* 0x001fcc0000000000 */
[----:B------:R-:W0:Y:S02]  /*0600*/  F2I.FTZ.U32.TRUNC.NTZ R7, R7 ;  /* 0x0000000700077305 */ /* 0x000e24000021f000 */
[----:B0-----:R-:W-:-:S04]  /*0610*/  IMAD.MOV R6, RZ, RZ, -R7 ;  /* 0x000000ffff067224 */ /* 0x001fc800078e0a07 */
[----:B------:R-:W-:Y:S02]  /*0620*/  IMAD R11, R6, R5, RZ ;  /* 0x00000005060b7224 */ /* 0x000fe400078e02ff */
[----:B------:R-:W-:-:S04]  /*0630*/  IMAD.MOV.U32 R6, RZ, RZ, RZ ;  /* 0x000000ffff067224 */ /* 0x000fc800078e00ff */
[----:B------:R-:W-:-:S06]  /*0640*/  IMAD.HI.U32 R7, R7, R11, R6 ;  /* 0x0000000b07077227 */ /* 0x000fcc00078e0006 */
[----:B------:R-:W-:-:S04]  /*0650*/  IMAD.HI.U32 R7, R7, R10, RZ ;  /* 0x0000000a07077227 */ /* 0x000fc800078e00ff */
[----:B------:R-:W-:-:S04]  /*0660*/  IMAD.MOV R6, RZ, RZ, -R7 ;  /* 0x000000ffff067224 */ /* 0x000fc800078e0a07 */
[----:B------:R-:W-:-:S05]  /*0670*/  IMAD R10, R5, R6, R10 ;  /* 0x00000006050a7224 */ /* 0x000fca00078e020a */
[----:B------:R-:W-:-:S13]  /*0680*/  ISETP.GE.U32.AND P1, PT, R10, R5, PT ;  /* 0x000000050a00720c */ /* 0x000fda0003f26070 */
[----:B------:R-:W-:Y:S01]  /*0690*/  @P1 IADD3 R10, PT, PT, R10, -R5, RZ ;  /* 0x800000050a0a1210 */ /* 0x000fe20007ffe0ff */
[----:B------:R-:W-:-:S03]  /*06a0*/  @P1 VIADD R7, R7, 0x1 ;  /* 0x0000000107071836 */ /* 0x000fc60000000000 */
[----:B------:R-:W-:-:S13]  /*06b0*/  ISETP.GE.U32.AND P2, PT, R10, R5, PT ;  /* 0x000000050a00720c */ /* 0x000fda0003f46070 */
[----:B------:R-:W-:Y:S01]  /*06c0*/  @P2 VIADD R7, R7, 0x1 ;  /* 0x0000000107072836 */ /* 0x000fe20000000000 */
[----:B------:R-:W-:-:S05]  /*06d0*/  @!P3 LOP3.LUT R7, RZ, R5, RZ, 0x33, !PT ;  /* 0x00000005ff07b212 */ /* 0x000fca00078e33ff */
[----:B------:R-:W-:-:S05]  /*06e0*/  IMAD.IADD R26, R26, 0x1, R7 ;  /* 0x000000011a1a7824 */ /* 0x000fca00078e0207 */
[----:B------:R-:W-:-:S04]  /*06f0*/  LOP3.LUT R6, R26, 0x3, RZ, 0xc0, !PT ;  /* 0x000000031a067812 */ /* 0x000fc800078ec0ff */
[----:B------:R-:W-:-:S13]  /*0700*/  ISETP.NE.AND P0, PT, R6, 0x3, PT ;  /* 0x000000030600780c */ /* 0x000fda0003f05270 */
[----:B------:R-:W-:Y:S05]  /*0710*/  @!P0 BRA `(.L_x_22) ;  /* 0x0000000400448947 */ /* 0x000fea0003800000 */
[----:B------:R-:W0:Y:S01]  /*0720*/  S2UR UR5, SR_CgaCtaId ;  /* 0x00000000000579c3 */ /* 0x000e220000008800 */
[----:B------:R-:W-:Y:S01]  /*0730*/  UMOV UR4, 0x400 ;  /* 0x0000040000047882 */ /* 0x000fe20000000000 */
[----:B------:R-:W-:Y:S01]  /*0740*/  IADD3 R6, PT, PT, R26, 0x1, RZ ;  /* 0x000000011a067810 */ /* 0x000fe20007ffe0ff */
[C---:B------:R-:W-:Y:S01]  /*0750*/  IMAD R29, R4.reuse, 0x8, R29 ;  /* 0x00000008041d7824 */ /* 0x040fe200078e021d */
[----:B------:R-:W-:Y:S01]  /*0760*/  BSSY.RECONVERGENT B3, `(.L_x_23) ;  /* 0x000004b000037945 */ /* 0x000fe20003800200 */
[----:B------:R-:W-:Y:S01]  /*0770*/  IMAD.WIDE.U32 R36, R4, 0x8, RZ ;  /* 0x0000000804247825 */ /* 0x000fe200078e00ff */
[----:B------:R-:W-:Y:S02]  /*0780*/  LOP3.LUT R6, R6, 0x3, RZ, 0xc0, !PT ;  /* 0x0000000306067812 */ /* 0x000fe400078ec0ff */
[----:B------:R-:W1:Y:S02]  /*0790*/  LDC.64 R14, c[0x0][0x398] ;  /* 0x0000e600ff0e7b82 */ /* 0x000e640000000a00 */
[----:B------:R-:W-:Y:S01]  /*07a0*/  IADD3 R27, PT, PT, -R6, RZ, RZ ;  /* 0x000000ff061b7210 */ /* 0x000fe20007ffe1ff */
[----:B0-----:R-:W-:-:S06]  /*07b0*/  ULEA UR4, UR5, UR4, 0x18 ;  /* 0x0000000405047291 */ /* 0x001fcc000f8ec0ff */
[----:B------:R-:W-:Y:S02]  /*07c0*/  VIADD R30, R29, UR4 ;  /* 0x000000041d1e7c36 */ /* 0x000fe40008000000 */
[----:B-1----:R-:W-:-:S04]  /*07d0*/  IMAD.WIDE R14, R28, 0x8, R14 ;  /* 0x000000081c0e7825 */ /* 0x002fc800078e020e */
[----:B------:R-:W-:-:S07]  /*07e0*/  IMAD.MOV.U32 R28, RZ, RZ, R4 ;  /* 0x000000ffff1c7224 */ /* 0x000fce00078e0004 */
.L_x_28:
[C---:B---3--:R-:W-:Y:S01]  /*07f0*/  IADD3 R34, P1, PT, R36.reuse, UR8, RZ ;  /* 0x0000000824227c10 */ /* 0x048fe2000ff3e0ff */
[----:B------:R-:W0:Y:S01]  /*0800*/  LDS.64 R6, [R30] ;  /* 0x000000001e067984 */ /* 0x000e220000000a00 */
[----:B------:R-:W-:Y:S02]  /*0810*/  IADD3 R10, P0, PT, R36, UR10, RZ ;  /* 0x0000000a240a7c10 */ /* 0x000fe4000ff1e0ff */
[C---:B------:R-:W-:Y:S02]  /*0820*/  IADD3.X R35, PT, PT, R37.reuse, UR9, RZ, P1, !PT ;  /* 0x0000000925237c10 */ /* 0x040fe40008ffe4ff */
[----:B------:R-:W-:-:S04]  /*0830*/  IADD3.X R11, PT, PT, R37, UR11, RZ, P0, !PT ;  /* 0x0000000b250b7c10 */ /* 0x000fc800087fe4ff */
[----:B------:R-:W0:Y:S04]  /*0840*/  LDG.E.64.CONSTANT R34, desc[UR6][R34.64] ;  /* 0x0000000622227981 */ /* 0x000e28000c1e9b00 */
[----:B------:R-:W0:Y:S01]  /*0850*/  LDG.E.64.CONSTANT R32, desc[UR6][R10.64+0x8] ;  /* 0x000008060a207981 */ /* 0x000e22000c1e9b00 */
[----:B--2---:R-:W-:-:S04]  /*0860*/  IADD3 R16, P0, PT, R36, UR12, RZ ;  /* 0x0000000c24107c10 */ /* 0x004fc8000ff1e0ff */
[----:B------:R-:W-:-:S06]  /*0870*/  IADD3.X R17, PT, PT, R37, UR13, RZ, P0, !PT ;  /* 0x0000000d25117c10 */ /* 0x000fcc00087fe4ff */
[----:B------:R-:W2:Y:S01]  /*0880*/  LDG.E.64.CONSTANT R16, desc[UR6][R16.64+0x8] ;  /* 0x0000080610107981 */ /* 0x000ea2000c1e9b00 */
[----:B------:R-:W-:Y:S01]  /*0890*/  BSSY.RECONVERGENT B4, `(.L_x_24) ;  /* 0x0000014000047945 */ /* 0x000fe20003800200 */
[----:B0-----:R-:W-:-:S06]  /*08a0*/  DFMA R32, -R34, R6, R32 ;  /* 0x000000062220722b */ /* 0x001fcc0000000120 */
[----:B------:R-:W0:Y:S01]  /*08b0*/  MUFU.RCP64H R7, R33 ;  /* 0x0000002100077308 */ /* 0x000e220000001800 */
[----:B------:R-:W-:-:S06]  /*08c0*/  IMAD.MOV.U32 R6, RZ, RZ, 0x1 ;  /* 0x00000001ff067424 */ /* 0x000fcc00078e00ff */
[----:B0-----:R-:W-:-:S08]  /*08d0*/  DFMA R8, -R32, R6, 1 ;  /* 0x3ff000002008742b */ /* 0x001fd00000000106 */
[----:B------:R-:W-:-:S08]  /*08e0*/  DFMA R8, R8, R8, R8 ;  /* 0x000000080808722b */ /* 0x000fd00000000008 */
[----:B------:R-:W-:-:S08]  /*08f0*/  DFMA R8, R6, R8, R6 ;  /* 0x000000080608722b */ /* 0x000fd00000000006 */
[----:B------:R-:W-:-:S08]  /*0900*/  DFMA R6, -R32, R8, 1 ;  /* 0x3ff000002006742b */ /* 0x000fd00000000108 */
[----:B------:R-:W-:-:S08]  /*0910*/  DFMA R6, R8, R6, R8 ;  /* 0x000000060806722b */ /* 0x000fd00000000008 */
[----:B--2---:R-:W-:-:S08]  /*0920*/  DMUL R38, R16, R6 ;  /* 0x0000000610267228 */ /* 0x004fd00000000000 */
[----:B------:R-:W-:-:S08]  /*0930*/  DFMA R8, -R32, R38, R16 ;  /* 0x000000262008722b */ /* 0x000fd00000000110 */
[----:B------:R-:W-:Y:S01]  /*0940*/  DFMA R38, R6, R8, R38 ;  /* 0x000000080626722b */ /* 0x000fe20000000026 */
[----:B------:R-:W-:-:S09]  /*0950*/  FSETP.GEU.AND P1, PT, |R17|, 6.5827683646048100446e-37, PT ;  /* 0x036000001100780b */ /* 0x000fd20003f2e200 */
[----:B------:R-:W-:-:S05]  /*0960*/  FFMA R6, RZ, R33, R39 ;  /* 0x00000021ff067223 */ /* 0x000fca0000000027 */
[----:B------:R-:W-:-:S13]  /*0970*/  FSETP.GT.AND P0, PT, |R6|, 1.469367938527859385e-39, PT ;  /* 0x001000000600780b */ /* 0x000fda0003f04200 */
[----:B------:R-:W-:Y:S05]  /*0980*/  @P0 BRA P1, `(.L_x_25) ;  /* 0x0000000000100947 */ /* 0x000fea0000800000 */
[----:B------:R-:W-:Y:S01]  /*0990*/  IMAD.MOV.U32 R20, RZ, RZ, R32 ;  /* 0x000000ffff147224 */ /* 0x000fe200078e0020 */
[----:B------:R-:W-:Y:S01]  /*09a0*/  MOV R6, 0x9d0 ;  /* 0x000009d000067802 */ /* 0x000fe20000000f00 */
[----:B------:R-:W-:-:S07]  /*09b0*/  IMAD.MOV.U32 R21, RZ, RZ, R33 ;  /* 0x000000ffff157224 */ /* 0x000fce00078e0021 */
[----:B------:R-:W-:Y:S05]  /*09c0*/  CALL.REL.NOINC `($__internal_1_$__cuda_sm20_div_rn_f64_full) ;  /* 0x0000001c00247944 */ /* 0x000fea0003c00000 */
.L_x_25:
[----:B------:R-:W-:Y:S05]  /*09d0*/  BSYNC.RECONVERGENT B4 ;  /* 0x0000000000047941 */ /* 0x000fea0003800200 */
.L_x_24:
[----:B------:R-:W-:Y:S01]  /*09e0*/  IADD3 R16, P0, PT, R14, R36, RZ ;  /* 0x000000240e107210 */ /* 0x000fe20007f1e0ff */
[----:B------:R-:W0:Y:S03]  /*09f0*/  LDC R29, c[0x0][0x3a8] ;  /* 0x0000ea00ff1d7b82 */ /* 0x000e260000000800 */
[----:B------:R-:W-:-:S06]  /*0a00*/  IADD3.X R17, PT, PT, R15, R37, RZ, P0, !PT ;  /* 0x000000250f117210 */ /* 0x000fcc00007fe4ff */
[----:B------:R-:W2:Y:S01]  /*0a10*/  LDG.E.64.CONSTANT R16, desc[UR6][R16.64+0x8] ;  /* 0x0000080610107981 */ /* 0x000ea2000c1e9b00 */
[----:B------:R-:W1:Y:S01]  /*0a20*/  MUFU.RCP64H R11, R33 ;  /* 0x00000021000b7308 */ /* 0x000e620000001800 */
[----:B------:R-:W-:Y:S01]  /*0a30*/  IMAD.MOV.U32 R10, RZ, RZ, 0x1 ;  /* 0x00000001ff0a7424 */ /* 0x000fe200078e00ff */
[----:B------:R-:W-:Y:S01]  /*0a40*/  BSSY.RECONVERGENT B4, `(.L_x_26) ;  /* 0x0000015000047945 */ /* 0x000fe20003800200 */
[----:B------:R-:W-:Y:S01]  /*0a50*/  STS.64 [R30+0x8], R38 ;  /* 0x000008261e007388 */ /* 0x000fe20000000a00 */
[----:B0-----:R-:W-:-:S03]  /*0a60*/  IMAD R29, R29, 0x8, R30 ;  /* 0x000000081d1d7824 */ /* 0x001fc600078e021e */
[----:B-1----:R-:W-:Y:S02]  /*0a70*/  DFMA R8, -R32, R10, 1 ;  /* 0x3ff000002008742b */ /* 0x002fe4000000010a */
[----:B------:R-:W2:Y:S06]  /*0a80*/  LDS.64 R6, [R29+-0x8] ;  /* 0xfffff8001d067984 */ /* 0x000eac0000000a00 */
[----:B------:R-:W-:-:S08]  /*0a90*/  DFMA R8, R8, R8, R8 ;  /* 0x000000080808722b */ /* 0x000fd00000000008 */
[----:B------:R-:W-:-:S08]  /*0aa0*/  DFMA R8, R10, R8, R10 ;  /* 0x000000080a08722b */ /* 0x000fd0000000000a */
[----:B------:R-:W-:-:S08]  /*0ab0*/  DFMA R10, -R32, R8, 1 ;  /* 0x3ff00000200a742b */ /* 0x000fd00000000108 */
[----:B------:R-:W-:Y:S02]  /*0ac0*/  DFMA R10, R8, R10, R8 ;  /* 0x0000000a080a722b */ /* 0x000fe40000000008 */
[----:B--2---:R-:W-:-:S08]  /*0ad0*/  DFMA R16, -R34, R6, R16 ;  /* 0x000000062210722b */ /* 0x004fd00000000110 */
[----:B------:R-:W-:Y:S02]  /*0ae0*/  DMUL R6, R10, R16 ;  /* 0x000000100a067228 */ /* 0x000fe40000000000 */
[----:B------:R-:W-:-:S06]  /*0af0*/  FSETP.GEU.AND P1, PT, |R17|, 6.5827683646048100446e-37, PT ;  /* 0x036000001100780b */ /* 0x000fcc0003f2e200 */
[----:B------:R-:W-:-:S08]  /*0b00*/  DFMA R8, -R32, R6, R16 ;  /* 0x000000062008722b */ /* 0x000fd00000000110 */
[----:B------:R-:W-:-:S10]  /*0b10*/  DFMA R38, R10, R8, R6 ;  /* 0x000000080a26722b */ /* 0x000fd40000000006 */
[----:B------:R-:W-:-:S05]  /*0b20*/  FFMA R6, RZ, R33, R39 ;  /* 0x00000021ff067223 */ /* 0x000fca0000000027 */
[----:B------:R-:W-:-:S13]  /*0b30*/  FSETP.GT.AND P0, PT, |R6|, 1.469367938527859385e-39, PT ;  /* 0x001000000600780b */ /* 0x000fda0003f04200 */
[----:B------:R-:W-:Y:S05]  /*0b40*/  @P0 BRA P1, `(.L_x_27) ;  /* 0x0000000000100947 */ /* 0x000fea0000800000 */
[----:B------:R-:W-:Y:S01]  /*0b50*/  IMAD.MOV.U32 R20, RZ, RZ, R32 ;  /* 0x000000ffff147224 */ /* 0x000fe200078e0020 */
[----:B------:R-:W-:Y:S02]  /*0b60*/  MOV R21, R33 ;  /* 0x0000002100157202 */ /* 0x000fe40000000f00 */
[----:B------:R-:W-:-:S07]  /*0b70*/  MOV R6, 0xb90 ;  /* 0x00000b9000067802 */ /* 0x000fce0000000f00 */
[----:B------:R-:W-:Y:S05]  /*0b80*/  CALL.REL.NOINC `($__internal_1_$__cuda_sm20_div_rn_f64_full) ;  /* 0x0000001800b47944 */ /* 0x000fea0003c00000 */
.L_x_27:
[----:B------:R-:W-:Y:S05]  /*0b90*/  BSYNC.RECONVERGENT B4 ;  /* 0x0000000000047941 */ /* 0x000fea0003800200 */
.L_x_26:
[----:B------:R0:W-:Y:S01]  /*0ba0*/  STS.64 [R29], R38 ;  /* 0x000000261d007388 */ /* 0x0001e20000000a00 */
[----:B------:R-:W-:Y:S02]  /*0bb0*/  VIADD R27, R27, 0x1 ;  /* 0x000000011b1b7836 */ /* 0x000fe40000000000 */
[C---:B------:R-:W-:Y:S02]  /*0bc0*/  IMAD R30, R5.reuse, 0x8, R30 ;  /* 0x00000008051e7824 */ /* 0x040fe400078e021e */
[----:B------:R-:W-:Y:S01]  /*0bd0*/  IMAD.IADD R28, R5, 0x1, R28 ;  /* 0x00000001051c7824 */ /* 0x000fe200078e021c */
[----:B------:R-:W-:Y:S01]  /*0be0*/  ISETP.NE.AND P0, PT, R27, RZ, PT ;  /* 0x000000ff1b00720c */ /* 0x000fe20003f05270 */
[----:B------:R-:W-:-:S12]  /*0bf0*/  IMAD.WIDE.U32 R36, R5, 0x8, R36 ;  /* 0x0000000805247825 */ /* 0x000fd800078e0024 */
[----:B0-----:R-:W-:Y:S05]  /*0c00*/  @P0 BRA `(.L_x_28) ;  /* 0xfffffff800f80947 */ /* 0x001fea000383ffff */
[----:B------:R-:W-:Y:S05]  /*0c10*/  BSYNC.RECONVERGENT B3 ;  /* 0x0000000000037941 */ /* 0x000fea0003800200 */
.L_x_23:
[----:B------:R-:W-:-:S07]  /*0c20*/  IADD3 R27, PT, PT, R28, 0x1, RZ ;  /* 0x000000011c1b7810 */ /* 0x000fce0007ffe0ff */
.L_x_22:
[----:B--23--:R-:W-:Y:S05]  /*0c30*/  BSYNC.RECONVERGENT B2 ;  /* 0x0000000000027941 */ /* 0x00cfea0003800200 */
.L_x_21:
[----:B------:R-:W-:-:S13]  /*0c40*/  ISETP.GE.U32.AND P0, PT, R26, 0x3, PT ;  /* 0x000000031a00780c */ /* 0x000fda0003f06070 */
[----:B------:R-:W-:Y:S05]  /*0c50*/  @!P0 BRA `(.L_x_20) ;  /* 0x0000000c00dc8947 */ /* 0x000fea0003800000 */
[----:B------:R-:W-:-:S07]  /*0c60*/  IMAD.SHL.U32 R26, R5, 0x8, RZ ;  /* 0x00000008051a7824 */ /* 0x000fce00078e00ff */
.L_x_45:
[----:B------:R-:W0:Y:S08]  /*0c70*/  LDC.64 R6, c[0x0][0x388] ;  /* 0x0000e200ff067b82 */ /* 0x000e300000000a00 */
[----:B------:R-:W1:Y:S08]  /*0c80*/  LDC.64 R32, c[0x0][0x380] ;  /* 0x0000e000ff207b82 */ /* 0x000e700000000a00 */
[----:B------:R-:W2:Y:S01]  /*0c90*/  LDC.64 R16, c[0x0][0x390] ;  /* 0x0000e400ff107b82 */ /* 0x000ea20000000a00 */
[----:B0-----:R-:W-:-:S06]  /*0ca0*/  IMAD.WIDE.U32 R6, R27, 0x8, R6 ;  /* 0x000000081b067825 */ /* 0x001fcc00078e0006 */
[----:B------:R-:W3:Y:S01]  /*0cb0*/  LDG.E.64.CONSTANT R6, desc[UR6][R6.64] ;  /* 0x0000000606067981 */ /* 0x000ee2000c1e9b00 */
[----:B-1----:R-:W-:-:S05]  /*0cc0*/  IMAD.WIDE R32, R27, 0x8, R32 ;  /* 0x000000081b207825 */ /* 0x002fca00078e0220 */
[----:B------:R-:W3:Y:S01]  /*0cd0*/  LDG.E.64.CONSTANT R36, desc[UR6][R32.64+-0x8] ;  /* 0xfffff80620247981 */ /* 0x000ee2000c1e9b00 */
[----:B--2---:R-:W-:-:S06]  /*0ce0*/  IMAD.WIDE.U32 R16, R27, 0x8, R16 ;  /* 0x000000081b107825 */ /* 0x004fcc00078e0010 */
[----:B------:R-:W2:Y:S01]  /*0cf0*/  LDG.E.64.CONSTANT R16, desc[UR6][R16.64] ;  /* 0x0000000610107981 */ /* 0x000ea2000c1e9b00 */
[----:B------:R-:W-:-:S05]  /*0d00*/  IMAD R31, R27, 0x8, R3 ;  /* 0x000000081b1f7824 */ /* 0x000fca00078e0203 */
[----:B------:R-:W3:Y:S01]  /*0d10*/  LDS.64 R34, [R31+-0x8] ;  /* 0xfffff8001f227984 */ /* 0x000ee20000000a00 */
[----:B------:R-:W-:Y:S01]  /*0d20*/  IMAD.MOV.U32 R8, RZ, RZ, 0x1 ;  /* 0x00000001ff087424 */ /* 0x000fe200078e00ff */
[----:B------:R-:W-:Y:S01]  /*0d30*/  BSSY.RECONVERGENT B2, `(.L_x_29) ;  /* 0x0000013000027945 */ /* 0x000fe20003800200 */
[----:B---3--:R-:W-:-:S06]  /*0d40*/  DFMA R34, R34, -R36, R6 ;  /* 0x800000242222722b */ /* 0x008fcc0000000006 */
[----:B------:R-:W0:Y:S02]  /*0d50*/  MUFU.RCP64H R9, R35 ;  /* 0x0000002300097308 */ /* 0x000e240000001800 */
        /* <DEDUP_REMOVED lines=12> */
[----:B------:R-:W-:Y:S01]  /*0e20*/  MOV R20, R34 ;  /* 0x0000002200147202 */ /* 0x000fe20000000f00 */
[----:B------:R-:W-:Y:S01]  /*0e30*/  IMAD.MOV.U32 R21, RZ, RZ, R35 ;  /* 0x000000ffff157224 */ /* 0x000fe200078e0023 */
[----:B------:R-:W-:-:S07]  /*0e40*/  MOV R6, 0xe60 ;  /* 0x00000e6000067802 */ /* 0x000fce0000000f00 */
[----:B------:R-:W-:Y:S05]  /*0e50*/  CALL.REL.NOINC `($__internal_1_$__cuda_sm20_div_rn_f64_full) ;  /* 0x0000001800007944 */ /* 0x000fea0003c00000 */
.L_x_30:
[----:B------:R-:W-:Y:S05]  /*0e60*/  BSYNC.RECONVERGENT B2 ;  /* 0x0000000000027941 */ /* 0x000fea0003800200 */
.L_x_29:
[----:B------:R-:W-:-:S06]  /*0e70*/  IMAD.WIDE.U32 R6, R27, 0x8, R14 ;  /* 0x000000081b067825 */ /* 0x000fcc00078e000e */
[----:B------:R-:W2:Y:S01]  /*0e80*/  LDG.E.64.CONSTANT R6, desc[UR6][R6.64] ;  /* 0x0000000606067981 */ /* 0x000ea2000c1e9b00 */
[----:B------:R-:W0:Y:S01]  /*0e90*/  MUFU.RCP64H R9, R35 ;  /* 0x0000002300097308 */ /* 0x000e220000001800 */
[----:B------:R-:W-:Y:S01]  /*0ea0*/  IMAD R29, R27, 0x8, R0 ;  /* 0x000000081b1d7824 */ /* 0x000fe200078e0200 */
[----:B------:R-:W-:Y:S01]  /*0eb0*/  BSSY.RECONVERGENT B2, `(.L_x_31) ;  /* 0x0000015000027945 */ /* 0x000fe20003800200 */
[----:B------:R-:W-:Y:S01]  /*0ec0*/  STS.64 [R31], R38 ;  /* 0x000000261f007388 */ /* 0x000fe20000000a00 */
[----:B------:R-:W-:-:S03]  /*0ed0*/  IMAD.MOV.U32 R8, RZ, RZ, 0x1 ;  /* 0x00000001ff087424 */ /* 0x000fc600078e00ff */
[----:B------:R-:W2:Y:S03]  /*0ee0*/  LDS.64 R16, [R29+-0x10] ;  /* 0xfffff0001d107984 */ /* 0x000ea60000000a00 */
[----:B0-----:R-:W-:-:S08]  /*0ef0*/  DFMA R10, -R34, R8, 1 ;  /* 0x3ff00000220a742b */ /* 0x001fd00000000108 */
        /* <DEDUP_REMOVED lines=12> */
[----:B------:R-:W-:Y:S01]  /*0fc0*/  MOV R20, R34 ;  /* 0x0000002200147202 */ /* 0x000fe20000000f00 */
[----:B------:R-:W-:Y:S01]  /*0fd0*/  IMAD.MOV.U32 R21, RZ, RZ, R35 ;  /* 0x000000ffff157224 */ /* 0x000fe200078e0023 */
[----:B------:R-:W-:-:S07]  /*0fe0*/  MOV R6, 0x1000 ;  /* 0x0000100000067802 */ /* 0x000fce0000000f00 */
[----:B------:R-:W-:Y:S05]  /*0ff0*/  CALL.REL.NOINC `($__internal_1_$__cuda_sm20_div_rn_f64_full) ;  /* 0x0000001400987944 */ /* 0x000fea0003c00000 */
.L_x_32:
[----:B------:R-:W-:Y:S05]  /*1000*/  BSYNC.RECONVERGENT B2 ;  /* 0x0000000000027941 */ /* 0x000fea0003800200 */
.L_x_31:
[----:B------:R-:W0:Y:S01]  /*1010*/  LDC.64 R8, c[0x0][0x388] ;  /* 0x0000e200ff087b82 */ /* 0x000e220000000a00 */
[----:B------:R-:W-:Y:S01]  /*1020*/  IADD3 R32, P0, PT, R26, R32, RZ ;  /* 0x000000201a207210 */ /* 0x000fe20007f1e0ff */
[----:B------:R-:W-:-:S04]  /*1030*/  IMAD.IADD R27, R5, 0x1, R27 ;  /* 0x00000001051b7824 */ /* 0x000fc800078e021b */
[----:B------:R-:W-:Y:S02]  /*1040*/  IMAD.X R33, RZ, RZ, R33, P0 ;  /* 0x000000ffff217224 */ /* 0x000fe400000e0621 */
[----:B------:R-:W1:Y:S03]  /*1050*/  LDC.64 R16, c[0x0][0x390] ;  /* 0x0000e400ff107b82 */ /* 0x000e660000000a00 */
[----:B------:R-:W2:Y:S01]  /*1060*/  LDG.E.64.CONSTANT R34, desc[UR6][R32.64+-0x8] ;  /* 0xfffff80620227981 */ /* 0x000ea2000c1e9b00 */
[----:B0-----:R-:W-:-:S05]  /*1070*/  IMAD.WIDE.U32 R8, R27, 0x8, R8 ;  /* 0x000000081b087825 */ /* 0x001fca00078e0008 */
[----:B------:R-:W2:Y:S01]  /*1080*/  LDG.E.64.CONSTANT R36, desc[UR6][R8.64] ;  /* 0x0000000608247981 */ /* 0x000ea2000c1e9b00 */
[----:B-1----:R-:W-:-:S06]  /*1090*/  IMAD.WIDE.U32 R16, R27, 0x8, R16 ;  /* 0x000000081b107825 */ /* 0x002fcc00078e0010 */
[----:B------:R-:W3:Y:S01]  /*10a0*/  LDG.E.64.CONSTANT R16, desc[UR6][R16.64] ;  /* 0x0000000610107981 */ /* 0x000ee2000c1e9b00 */
[----:B------:R-:W-:-:S03]  /*10b0*/  IADD3 R31, PT, PT, R26, R31, RZ ;  /* 0x0000001f1a1f7210 */ /* 0x000fc60007ffe0ff */
[----:B------:R-:W-:Y:S04]  /*10c0*/  STS.64 [R29+-0x8], R38 ;  /* 0xfffff8261d007388 */ /* 0x000fe80000000a00 */
[----:B------:R-:W2:Y:S01]  /*10d0*/  LDS.64 R6, [R31+-0x8] ;  /* 0xfffff8001f067984 */ /* 0x000ea20000000a00 */
[----:B------:R-:W-:Y:S01]  /*10e0*/  BSSY.RECONVERGENT B2, `(.L_x_33) ;  /* 0x0000014000027945 */ /* 0x000fe20003800200 */
[----:B--2---:R-:W-:-:S06]  /*10f0*/  DFMA R36, R6, -R34, R36 ;  /* 0x800000220624722b */ /* 0x004fcc0000000024 */
[----:B------:R-:W0:Y:S01]  /*1100*/  MUFU.RCP64H R7, R37 ;  /* 0x0000002500077308 */ /* 0x000e220000001800 */
[----:B------:R-:W-:-:S06]  /*1110*/  IMAD.MOV.U32 R6, RZ, RZ, 0x1 ;  /* 0x00000001ff067424 */ /* 0x000fcc00078e00ff */
[----:B0-----:R-:W-:-:S08]  /*1120*/  DFMA R8, -R36, R6, 1 ;  /* 0x3ff000002408742b */ /* 0x001fd00000000106 */
[----:B------:R-:W-:-:S08]  /*1130*/  DFMA R8, R8, R8, R8 ;  /* 0x000000080808722b */ /* 0x000fd00000000008 */
[----:B------:R-:W-:-:S08]  /*1140*/  DFMA R8, R6, R8, R6 ;  /* 0x000000080608722b */ /* 0x000fd00000000006 */
[----:B------:R-:W-:-:S08]  /*1150*/  DFMA R6, -R36, R8, 1 ;  /* 0x3ff000002406742b */ /* 0x000fd00000000108 */
[----:B------:R-:W-:-:S08]  /*1160*/  DFMA R6, R8, R6, R8 ;  /* 0x000000060806722b */ /* 0x000fd00000000008 */
[----:B---3--:R-:W-:-:S08]  /*1170*/  DMUL R8, R16, R6 ;  /* 0x0000000610087228 */ /* 0x008fd00000000000 */
        /* <DEDUP_REMOVED lines=10> */
.L_x_34:
[----:B------:R-:W-:Y:S05]  /*1220*/  BSYNC.RECONVERGENT B2 ;  /* 0x0000000000027941 */ /* 0x000fea0003800200 */
.L_x_33:
[----:B------:R-:W-:-:S05]  /*1230*/  IMAD.WIDE.U32 R18, R27, 0x8, R14 ;  /* 0x000000081b127825 */ /* 0x000fca00078e000e */
[----:B------:R-:W2:Y:S01]  /*1240*/  LDG.E.64.CONSTANT R8, desc[UR6][R18.64] ;  /* 0x0000000612087981 */ /* 0x000ea2000c1e9b00 */
[----:B------:R-:W0:Y:S01]  /*1250*/  MUFU.RCP64H R7, R37 ;  /* 0x0000002500077308 */ /* 0x000e220000001800 */
[----:B------:R-:W-:Y:S01]  /*1260*/  IADD3 R29, PT, PT, R26, R29, RZ ;  /* 0x0000001d1a1d7210 */ /* 0x000fe20007ffe0ff */
[----:B------:R-:W-:Y:S01]  /*1270*/  IMAD.MOV.U32 R6, RZ, RZ, 0x1 ;  /* 0x00000001ff067424 */ /* 0x000fe200078e00ff */
[----:B------:R-:W-:Y:S01]  /*1280*/  STS.64 [R31], R38 ;  /* 0x000000261f007388 */ /* 0x000fe20000000a00 */
[----:B------:R-:W-:Y:S03]  /*1290*/  BSSY.RECONVERGENT B2, `(.L_x_35) ;  /* 0x0000015000027945 */ /* 0x000fe60003800200 */
[----:B------:R-:W2:Y:S01]  /*12a0*/  LDS.64 R10, [R29+-0x10] ;  /* 0xfffff0001d0a7984 */ /* 0x000ea20000000a00 */
        /* <DEDUP_REMOVED lines=14> */
[----:B------:R-:W-:Y:S01]  /*1390*/  MOV R20, R36 ;  /* 0x0000002400147202 */ /* 0x000fe20000000f00 */
[----:B------:R-:W-:Y:S01]  /*13a0*/  IMAD.MOV.U32 R17, RZ, RZ, R9 ;  /* 0x000000ffff117224 */ /* 0x000fe200078e0009 */
[----:B------:R-:W-:Y:S01]  /*13b0*/  MOV R6, 0x13e0 ;  /* 0x000013e000067802 */ /* 0x000fe20000000f00 */
[----:B------:R-:W-:-:S07]  /*13c0*/  IMAD.MOV.U32 R21, RZ, RZ, R37 ;  /* 0x000000ffff157224 */ /* 0x000fce00078e0025 */
[----:B------:R-:W-:Y:S05]  /*13d0*/  CALL.REL.NOINC `($__internal_1_$__cuda_sm20_div_rn_f64_full) ;  /* 0x0000001000a07944 */ /* 0x000fea0003c00000 */
.L_x_36:
[----:B------:R-:W-:Y:S05]  /*13e0*/  BSYNC.RECONVERGENT B2 ;  /* 0x0000000000027941 */ /* 0x000fea0003800200 */
.L_x_35:
        /* <DEDUP_REMOVED lines=33> */
.L_x_38:
[----:B------:R-:W-:Y:S05]  /*1600*/  BSYNC.RECONVERGENT B2 ;  /* 0x0000000000027941 */ /* 0x000fea0003800200 */
.L_x_37:
        /* <DEDUP_REMOVED lines=27> */
.L_x_40:
[----:B------:R-:W-:Y:S05]  /*17c0*/  BSYNC.RECONVERGENT B2 ;  /* 0x0000000000027941 */ /* 0x000fea0003800200 */
.L_x_39:
[----:B------:R-:W0:Y:S01]  /*17d0*/  LDC.64 R8, c[0x0][0x388] ;  /* 0x0000e200ff087b82 */ /* 0x000e220000000a00 */
[----:B------:R-:W-:Y:S01]  /*17e0*/  IADD3 R32, P0, PT, R26, R32, RZ ;  /* 0x000000201a207210 */ /* 0x000fe20007f1e0ff */
[----:B------:R-:W-:-:S04]  /*17f0*/  IMAD.IADD R27, R27, 0x1, R5 ;  /* 0x000000011b1b7824 */ /* 0x000fc800078e0205 */
[----:B------:R-:W-:Y:S02]  /*1800*/  IMAD.X R33, RZ, RZ, R33, P0 ;  /* 0x000000ffff217224 */ /* 0x000fe400000e0621 */
[----:B------:R-:W1:Y:S04]  /*1810*/  LDC.64 R16, c[0x0][0x390] ;  /* 0x0000e400ff107b82 */ /* 0x000e680000000a00 */
        /* <DEDUP_REMOVED lines=28> */
.L_x_42:
[----:B------:R-:W-:Y:S05]  /*19e0*/  BSYNC.RECONVERGENT B2 ;  /* 0x0000000000027941 */ /* 0x000fea0003800200 */
.L_x_41:
[----:B------:R-:W-:-:S06]  /*19f0*/  IMAD.WIDE.U32 R6, R27, 0x8, R14 ;  /* 0x000000081b067825 */ /* 0x000fcc00078e000e */
        /* <DEDUP_REMOVED lines=23> */
[----:B------:R-:W-:Y:S05]  /*1b70*/  CALL.REL.NOINC `($__internal_1_$__cuda_sm20_div_rn_f64_full) ;  /* 0x0000000800b87944 */ /* 0x000fea0003c00000 */
.L_x_44:
[----:B------:R-:W-:Y:S05]  /*1b80*/  BSYNC.RECONVERGENT B2 ;  /* 0x0000000000027941 */ /* 0x000fea0003800200 */
.L_x_43:
[----:B------:R4:W-:Y:S01]  /*1b90*/  STS.64 [R29+-0x8], R38 ;  /* 0xfffff8261d007388 */ /* 0x0009e20000000a00 */
[----:B------:R-:W-:-:S04]  /*1ba0*/  IADD3 R27, PT, PT, R27, R5, RZ ;  /* 0x000000051b1b7210 */ /* 0x000fc80007ffe0ff */
[----:B------:R-:W-:-:S13]  /*1bb0*/  ISETP.GE.AND P0, PT, R27, R2, PT ;  /* 0x000000021b00720c */ /* 0x000fda0003f06270 */
[----:B----4-:R-:W-:Y:S05]  /*1bc0*/  @!P0 BRA `(.L_x_45) ;  /* 0xfffffff000288947 */ /* 0x010fea000383ffff */
.L_x_20:
[----:B--23--:R-:W-:Y:S05]  /*1bd0*/  BSYNC.RECONVERGENT B1 ;  /* 0x0000000000017941 */ /* 0x00cfea0003800200 */
.L_x_19:
[----:B------:R-:W0:Y:S01]  /*1be0*/  LDC R11, c[0x0][0x3a8] ;  /* 0x0000ea00ff0b7b82 */ /* 0x000e220000000800 */
[----:B------:R-:W-:Y:S01]  /*1bf0*/  ISETP.NE.AND P0, PT, R4, RZ, PT ;  /* 0x000000ff0400720c */ /* 0x000fe20003f05270 */
[----:B------:R-:W-:Y:S01]  /*1c00*/  BSSY.RECONVERGENT B1, `(.L_x_46) ;  /* 0x0000022000017945 */ /* 0x000fe20003800200 */
[----:B0-----:R-:W-:-:S11]  /*1c10*/  IMAD R5, R11, 0x8, R0 ;  /* 0x000000080b057824 */ /* 0x001fd600078e0200 */
[----:B------:R-:W-:Y:S05]  /*1c20*/  @P0 BRA `(.L_x_47) ;  /* 0x00000000007c0947 */ /* 0x000fea0003800000 */
[----:B-1----:R-:W0:Y:S08]  /*1c30*/  LDC.64 R6, c[0x0][0x380] ;  /* 0x0000e000ff067b82 */ /* 0x002e300000000a00 */
[----:B------:R-:W1:Y:S01]  /*1c40*/  LDC.64 R8, c[0x0][0x388] ;  /* 0x0000e200ff087b82 */ /* 0x000e620000000a00 */
[----:B------:R-:W-:Y:S01]  /*1c50*/  IMAD.WIDE R14, R2, 0x8, R14 ;  /* 0x00000008020e7825 */ /* 0x000fe200078e020e */
[----:B------:R-:W2:Y:S05]  /*1c60*/  LDS.64 R20, [R0+-0x10] ;  /* 0xfffff00000147984 */ /* 0x000eaa0000000a00 */
[----:B------:R-:W3:Y:S01]  /*1c70*/  LDG.E.64.CONSTANT R14, desc[UR6][R14.64] ;  /* 0x000000060e0e7981 */ /* 0x000ee2000c1e9b00 */
[----:B0-----:R-:W-:-:S03]  /*1c80*/  IMAD.WIDE R6, R11, 0x8, R6 ;  /* 0x000000080b067825 */ /* 0x001fc600078e0206 */
[----:B------:R-:W3:Y:S04]  /*1c90*/  LDS.64 R10, [R5+-0x18] ;  /* 0xffffe800050a7984 */ /* 0x000ee80000000a00 */
[----:B------:R-:W2:Y:S01]  /*1ca0*/  LDG.E.64.CONSTANT R6, desc[UR6][R6.64+-0x10] ;  /* 0xfffff00606067981 */ /* 0x000ea2000c1e9b00 */
[----:B-1----:R-:W-:-:S06]  /*1cb0*/  IMAD.WIDE R8, R2, 0x8, R8 ;  /* 0x0000000802087825 */ /* 0x002fcc00078e0208 */
[----:B------:R-:W2:Y:S01]  /*1cc0*/  LDG.E.64.CONSTANT R8, desc[UR6][R8.64] ;  /* 0x0000000608087981 */ /* 0x000ea2000c1e9b00 */
[----:B------:R-:W-:Y:S01]  /*1cd0*/  IMAD.MOV.U32 R16, RZ, RZ, 0x1 ;  /* 0x00000001ff107424 */ /* 0x000fe200078e00ff */
[----:B------:R-:W-:Y:S01]  /*1ce0*/  BSSY.RECONVERGENT B2, `(.L_x_48) ;  /* 0x0000012000027945 */ /* 0x000fe20003800200 */
[----:B--2---:R-:W-:-:S06]  /*1cf0*/  DFMA R20, -R6, R20, R8 ;  /* 0x000000140614722b */ /* 0x004fcc0000000108 */
[----:B------:R-:W0:Y:S02]  /*1d00*/  MUFU.RCP64H R17, R21 ;  /* 0x0000001500117308 */ /* 0x000e240000001800 */
[----:B0-----:R-:W-:-:S08]  /*1d10*/  DFMA R18, -R20, R16, 1 ;  /* 0x3ff000001412742b */ /* 0x001fd00000000110 */
[----:B------:R-:W-:-:S08]  /*1d20*/  DFMA R18, R18, R18, R18 ;  /* 0x000000121212722b */ /* 0x000fd00000000012 */
[----:B------:R-:W-:-:S08]  /*1d30*/  DFMA R18, R16, R18, R16 ;  /* 0x000000121012722b */ /* 0x000fd00000000010 */
[----:B------:R-:W-:Y:S02]  /*1d40*/  DFMA R8, -R20, R18, 1 ;  /* 0x3ff000001408742b */ /* 0x000fe40000000112 */
[----:B---3--:R-:W-:-:S06]  /*1d50*/  DFMA R16, -R6, R10, R14 ;  /* 0x0000000a0610722b */ /* 0x008fcc000000010e */
[----:B------:R-:W-:-:S08]  /*1d60*/  DFMA R8, R18, R8, R18 ;  /* 0x000000081208722b */ /* 0x000fd00000000012 */
[----:B------:R-:W-:-:S08]  /*1d70*/  DMUL R38, R16, R8 ;  /* 0x0000000810267228 */ /* 0x000fd00000000000 */
[----:B------:R-:W-:-:S08]  /*1d80*/  DFMA R6, -R20, R38, R16 ;  /* 0x000000261406722b */ /* 0x000fd00000000110 */
[----:B------:R-:W-:Y:S01]  /*1d90*/  DFMA R38, R8, R6, R38 ;  /* 0x000000060826722b */ /* 0x000fe20000000026 */
[----:B------:R-:W-:-:S09]  /*1da0*/  FSETP.GEU.AND P1, PT, |R17|, 6.5827683646048100446e-37, PT ;  /* 0x036000001100780b */ /* 0x000fd20003f2e200 */
[----:B------:R-:W-:-:S05]  /*1db0*/  FFMA R6, RZ, R21, R39 ;  /* 0x00000015ff067223 */ /* 0x000fca0000000027 */
[----:B------:R-:W-:-:S13]  /*1dc0*/  FSETP.GT.AND P0, PT, |R6|, 1.469367938527859385e-39, PT ;  /* 0x001000000600780b */ /* 0x000fda0003f04200 */
[----:B------:R-:W-:Y:S05]  /*1dd0*/  @P0 BRA P1, `(.L_x_49) ;  /* 0x0000000000080947 */ /* 0x000fea0000800000 */
[----:B------:R-:W-:-:S07]  /*1de0*/  MOV R6, 0x1e00 ;  /* 0x00001e0000067802 */ /* 0x000fce0000000f00 */
[----:B------:R-:W-:Y:S05]  /*1df0*/  CALL.REL.NOINC `($__internal_1_$__cuda_sm20_div_rn_f64_full) ;  /* 0x0000000800187944 */ /* 0x000fea0003c00000 */
.L_x_49:
[----:B------:R-:W-:Y:S05]  /*1e00*/  BSYNC.RECONVERGENT B2 ;  /* 0x0000000000027941 */ /* 0x000fea0003800200 */
.L_x_48:
[----:B------:R0:W-:Y:S02]  /*1e10*/  STS.64 [R5+-0x10], R38 ;  /* 0xfffff02605007388 */ /* 0x0001e40000000a00 */
.L_x_47:
[----:B------:R-:W-:Y:S05]  /*1e20*/  BSYNC.RECONVERGENT B1 ;  /* 0x0000000000017941 */ /* 0x000fea0003800200 */
.L_x_46:
[----:B------:R-:W-:Y:S01]  /*1e30*/  BAR.SYNC.DEFER_BLOCKING 0x0 ;  /* 0x0000000000007b1d */ /* 0x000fe20000010000 */
[----:B------:R-:W-:-:S13]  /*1e40*/  ISETP.NE.AND P0, PT, R4, RZ, PT ;  /* 0x000000ff0400720c */ /* 0x000fda0003f05270 */
[----:B------:R-:W-:Y:S05]  /*1e50*/  @P0 EXIT ;  /* 0x000000000000094d */ /* 0x000fea0003800000 */
[----:B------:R-:W2:Y:S01]  /*1e60*/  LDS.64 R32, [R5+-0x10] ;  /* 0xfffff00005207984 */ /* 0x000ea20000000a00 */
[----:B------:R-:W3:Y:S01]  /*1e70*/  LDC R4, c[0x0][0x3a8] ;  /* 0x0000ea00ff047b82 */ /* 0x000ee20000000800 */
[----:B-1----:R-:W-:Y:S01]  /*1e80*/  IMAD.WIDE R6, R2, 0x8, R12 ;  /* 0x0000000802067825 */ /* 0x002fe200078e020c */
[----:B---3--:R-:W-:-:S04]  /*1e90*/  ISETP.GE.AND P0, PT, R4, 0x2, PT ;  /* 0x000000020400780c */ /* 0x008fc80003f06270 */
[----:B--2---:R1:W-:Y:S09]  /*1ea0*/  STG.E.64 desc[UR6][R6.64], R32 ;  /* 0x0000002006007986 */ /* 0x0043f2000c101b06 */
[----:B------:R-:W-:Y:S05]  /*1eb0*/  @!P0 EXIT ;  /* 0x000000000000894d */ /* 0x000fea0003800000 */
[C---:B------:R-:W-:Y:S01]  /*1ec0*/  VIADD R35, R2.reuse, 0xffffffff ;  /* 0xffffffff02237836 */ /* 0x040fe20000000000 */
[----:B0-----:R-:W-:-:S04]  /*1ed0*/  LOP3.LUT R5, R2, 0x7, RZ, 0xc0, !PT ;  /* 0x0000000702057812 */ /* 0x001fc800078ec0ff */
[----:B------:R-:W-:Y:S02]  /*1ee0*/  ISETP.GE.U32.AND P0, PT, R35, 0x7, PT ;  /* 0x000000072300780c */ /* 0x000fe40003f06070 */
[----:B------:R-:W-:-:S11]  /*1ef0*/  ISETP.NE.AND P1, PT, R5, RZ, PT ;  /* 0x000000ff0500720c */ /* 0x000fd60003f25270 */
[----:B------:R-:W-:Y:S05]  /*1f00*/  @!P0 BRA `(.L_x_50) ;  /* 0x0000000000dc8947 */ /* 0x000fea0003800000 */
[----:B------:R-:W-:Y:S01]  /*1f10*/  LOP3.LUT R4, R2, 0xfffffff8, RZ, 0xc0, !PT ;  /* 0xfffffff802047812 */ /* 0x000fe200078ec0ff */
[----:B------:R-:W-:-:S06]  /*1f20*/  UMOV UR4, URZ ;  /* 0x000000ff00047c82 */ /* 0x000fcc0008000000 */
.L_x_51:
[C---:B------:R-:W-:Y:S01]  /*1f30*/  LEA R36, R35.reuse, R0, 0x3 ;  /* 0x0000000023247211 */ /* 0x040fe200078e18ff */
[C---:B------:R-:W-:Y:S01]  /*1f40*/  IMAD R34, R35.reuse, 0x8, R3 ;  /* 0x0000000823227824 */ /* 0x040fe200078e0203 */
[C---:B------:R-:W-:Y:S01]  /*1f50*/  IADD3 R41, PT, PT, R35.reuse, -0x7, RZ ;  /* 0xfffffff923297810 */ /* 0x040fe20007ffe0ff */
[C---:B------:R-:W-:Y:S01]  /*1f60*/  VIADD R37, R35.reuse, 0xfffffffb ;  /* 0xfffffffb23257836 */ /* 0x040fe20000000000 */
[----:B------:R-:W-:Y:S01]  /*1f70*/  UIADD3 UR4, UPT, UPT, UR4, 0x8, URZ ;  /* 0x0000000804047890 */ /* 0x000fe2000fffe0ff */
[----:B0-----:R-:W-:Y:S01]  /*1f80*/  LDS.64 R18, [R36+-0x8] ;  /* 0xfffff80024127984 */ /* 0x001fe20000000a00 */
[----:B------:R-:W-:-:S03]  /*1f90*/  VIADD R39, R35, 0xfffffffa ;  /* 0xfffffffa23277836 */ /* 0x000fc60000000000 */
[----:B------:R-:W0:Y:S01]  /*1fa0*/  LDS.64 R16, [R34] ;  /* 0x0000000022107984 */ /* 0x000e220000000a00 */
[----:B------:R-:W-:-:S03]  /*1fb0*/  ISETP.NE.AND P0, PT, R4, UR4, PT ;  /* 0x0000000404007c0c */ /* 0x000fc6000bf05270 */
[----:B------:R-:W-:Y:S04]  /*1fc0*/  LDS.64 R24, [R36+-0x10] ;  /* 0xfffff00024187984 */ /* 0x000fe80000000a00 */
[----:B------:R-:W2:Y:S04]  /*1fd0*/  LDS.64 R22, [R34+-0x8] ;  /* 0xfffff80022167984 */ /* 0x000ea80000000a00 */
[----:B------:R-:W-:Y:S04]  /*1fe0*/  LDS.64 R30, [R36+-0x18] ;  /* 0xffffe800241e7984 */ /* 0x000fe80000000a00 */
[----:B------:R-:W3:Y:S04]  /*1ff0*/  LDS.64 R28, [R34+-0x10] ;  /* 0xfffff000221c7984 */ /* 0x000ee80000000a00 */
[----:B-1----:R-:W-:Y:S04]  /*2000*/  LDS.64 R6, [R36+-0x20] ;  /* 0xffffe00024067984 */ /* 0x002fe80000000a00 */
[----:B------:R-:W1:Y:S04]  /*2010*/  LDS.64 R8, [R34+-0x18] ;  /* 0xffffe80022087984 */ /* 0x000e680000000a00 */
[----:B------:R-:W-:Y:S04]  /*2020*/  LDS.64 R10, [R36+-0x28] ;  /* 0xffffd800240a7984 */ /* 0x000fe80000000a00 */
[----:B------:R-:W4:Y:S04]  /*2030*/  LDS.64 R14, [R34+-0x20] ;  /* 0xffffe000220e7984 */ /* 0x000f280000000a00 */
[----:B------:R-:W-:Y:S01]  /*2040*/  LDS.64 R20, [R34+-0x28] ;  /* 0xffffd80022147984 */ /* 0x000fe20000000a00 */
[----:B0-----:R-:W-:-:S03]  /*2050*/  DFMA R16, -R16, R32, R18 ;  /* 0x000000201010722b */ /* 0x001fc60000000112 */
[----:B------:R-:W-:Y:S04]  /*2060*/  LDS.64 R26, [R34+-0x30] ;  /* 0xffffd000221a7984 */ /* 0x000fe80000000a00 */
[----:B------:R-:W0:Y:S01]  /*2070*/  LDS.64 R18, [R36+-0x30] ;  /* 0xffffd00024127984 */ /* 0x000e220000000a00 */
[----:B--2---:R-:W-:-:S03]  /*2080*/  DFMA R22, R16, -R22, R24 ;  /* 0x800000161016722b */ /* 0x004fc60000000018 */
[----:B------:R-:W-:Y:S04]  /*2090*/  LDS.64 R32, [R34+-0x38] ;  /* 0xffffc80022207984 */ /* 0x000fe80000000a00 */
[----:B------:R-:W2:Y:S01]  /*20a0*/  LDS.64 R24, [R36+-0x38] ;  /* 0xffffc80024187984 */ /* 0x000ea20000000a00 */
[----:B---3--:R-:W-:-:S03]  /*20b0*/  DFMA R28, R22, -R28, R30 ;  /* 0x8000001c161c722b */ /* 0x008fc6000000001e */
[----:B------:R-:W3:Y:S05]  /*20c0*/  LDS.64 R30, [R36+-0x40] ;  /* 0xffffc000241e7984 */ /* 0x000eea0000000a00 */
[----:B-1----:R-:W-:Y:S01]  /*20d0*/  DFMA R6, R28, -R8, R6 ;  /* 0x800000081c06722b */ /* 0x002fe20000000006 */
[----:B------:R-:W-:-:S04]  /*20e0*/  VIADD R9, R35, 0xffffffff ;  /* 0xffffffff23097836 */ /* 0x000fc80000000000 */
[----:B------:R-:W-:-:S03]  /*20f0*/  IMAD.WIDE.U32 R8, R9, 0x8, R12 ;  /* 0x0000000809087825 */ /* 0x000fc600078e000c */
[----:B----4-:R-:W-:Y:S01]  /*2100*/  DFMA R10, R6, -R14, R10 ;  /* 0x8000000e060a722b */ /* 0x010fe2000000000a */
[----:B------:R-:W-:-:S04]  /*2110*/  VIADD R15, R35, 0xfffffffe ;  /* 0xfffffffe230f7836 */ /* 0x000fc80000000000 */
[----:B------:R-:W-:-:S03]  /*2120*/  IMAD.WIDE.U32 R14, R15, 0x8, R12 ;  /* 0x000000080f0e7825 */ /* 0x000fc600078e000c */
[----:B0-----:R-:W-:Y:S01]  /*2130*/  DFMA R18, R10, -R20, R18 ;  /* 0x800000140a12722b */ /* 0x001fe20000000012 */
[----:B------:R-:W-:-:S05]  /*2140*/  IMAD.WIDE.U32 R20, R35, 0x8, R12 ;  /* 0x0000000823147825 */ /* 0x000fca00078e000c */
[----:B------:R0:W-:Y:S02]  /*2150*/  STG.E.64 desc[UR6][R20.64], R16 ;  /* 0x0000001014007986 */ /* 0x0001e4000c101b06 */
[----:B--2---:R-:W-:Y:S01]  /*2160*/  DFMA R24, R18, -R26, R24 ;  /* 0x8000001a1218722b */ /* 0x004fe20000000018 */
[----:B------:R-:W-:Y:S01]  /*2170*/  IADD3 R27, PT, PT, R35, -0x3, RZ ;  /* 0xfffffffd231b7810 */ /* 0x000fe20007ffe0ff */
[----:B------:R1:W-:Y:S04]  /*2180*/  STG.E.64 desc[UR6][R8.64], R22 ;  /* 0x0000001608007986 */ /* 0x0003e8000c101b06 */
[----:B------:R-:W-:Y:S02]  /*2190*/  IMAD.WIDE.U32 R26, R27, 0x8, R12 ;  /* 0x000000081b1a7825 */ /* 0x000fe400078e000c */
[----:B---3--:R-:W-:Y:S01]  /*21a0*/  DFMA R32, R24, -R32, R30 ;  /* 0x800000201820722b */ /* 0x008fe2000000001e */
[----:B------:R2:W-:Y:S01]  /*21b0*/  STG.E.64 desc[UR6][R14.64], R28 ;  /* 0x0000001c0e007986 */ /* 0x0005e2000c101b06 */
[----:B------:R-:W-:-:S02]  /*21c0*/  VIADD R31, R35, 0xfffffffc ;  /* 0xfffffffc231f7836 */ /* 0x000fc40000000000 */
[--C-:B0-----:R-:W-:Y:S01]  /*21d0*/  IMAD.WIDE.U32 R16, R37, 0x8, R12.reuse ;  /* 0x0000000825107825 */ /* 0x101fe200078e000c */
[----:B------:R0:W-:Y:S03]  /*21e0*/  STG.E.64 desc[UR6][R26.64], R6 ;  /* 0x000000061a007986 */ /* 0x0001e6000c101b06 */
[----:B------:R-:W-:-:S04]  /*21f0*/  IMAD.WIDE.U32 R30, R31, 0x8, R12 ;  /* 0x000000081f1e7825 */ /* 0x000fc800078e000c */
[--C-:B-1----:R-:W-:Y:S01]  /*2200*/  IMAD.WIDE.U32 R8, R39, 0x8, R12.reuse ;  /* 0x0000000827087825 */ /* 0x102fe200078e000c */
[----:B------:R0:W-:Y:S03]  /*2210*/  STG.E.64 desc[UR6][R30.64], R10 ;  /* 0x0000000a1e007986 */ /* 0x0001e6000c101b06 */
[----:B--2---:R-:W-:Y:S01]  /*2220*/  IMAD.WIDE.U32 R14, R41, 0x8, R12 ;  /* 0x00000008290e7825 */ /* 0x004fe200078e000c */
[----:B------:R0:W-:Y:S03]  /*2230*/  STG.E.64 desc[UR6][R16.64], R18 ;  /* 0x0000001210007986 */ /* 0x0001e6000c101b06 */
[----:B------:R-:W-:Y:S01]  /*2240*/  VIADD R35, R35, 0xfffffff8 ;  /* 0xfffffff823237836 */ /* 0x000fe20000000000 */
[----:B------:R0:W-:Y:S04]  /*2250*/  STG.E.64 desc[UR6][R8.64], R24 ;  /* 0x0000001808007986 */ /* 0x0001e8000c101b06 */
[----:B------:R0:W-:Y:S01]  /*2260*/  STG.E.64 desc[UR6][R14.64], R32 ;  /* 0x000000200e007986 */ /* 0x0001e2000c101b06 */
[----:B------:R-:W-:Y:S05]  /*2270*/  @P0 BRA `(.L_x_51) ;  /* 0xfffffffc002c0947 */ /* 0x000fea000383ffff */
.L_x_50:
[----:B------:R-:W-:Y:S05]  /*2280*/  @!P1 EXIT ;  /* 0x000000000000994d */ /* 0x000fea0003800000 */
[----:B------:R-:W-:Y:S02]  /*2290*/  ISETP.GE.U32.AND P0, PT, R5, 0x4, PT ;  /* 0x000000040500780c */ /* 0x000fe40003f06070 */
[----:B0-----:R-:W-:-:S04]  /*22a0*/  LOP3.LUT R26, R2, 0x3, RZ, 0xc0, !PT ;  /* 0x00000003021a7812 */ /* 0x001fc800078ec0ff */
[----:B------:R-:W-:-:S07]  /*22b0*/  ISETP.NE.AND P1, PT, R26, RZ, PT ;  /* 0x000000ff1a00720c */ /* 0x000fce0003f25270 */
[----:B------:R-:W-:Y:S06]  /*22c0*/  @!P0 BRA `(.L_x_52) ;  /* 0x00000000006c8947 */ /* 0x000fec0003800000 */
[----:B------:R-:W-:-:S05]  /*22d0*/  IMAD.WIDE.U32 R4, R35, 0x8, R12 ;  /* 0x0000000823047825 */ /* 0x000fca00078e000c */
[----:B------:R-:W2:Y:S01]  /*22e0*/  LDG.E.64 R24, desc[UR6][R4.64+0x8] ;  /* 0x0000080604187981 */ /* 0x000ea2000c1e1b00 */
[C---:B------:R-:W-:Y:S02]  /*22f0*/  IMAD R27, R35.reuse, 0x8, R0 ;  /* 0x00000008231b7824 */ /* 0x040fe400078e0200 */
[----:B------:R-:W-:-:S03]  /*2300*/  IMAD R28, R35, 0x8, R3 ;  /* 0x00000008231c7824 */ /* 0x000fc600078e0203 */
[----:B------:R-:W-:Y:S04]  /*2310*/  LDS.64 R10, [R27+-0x8] ;  /* 0xfffff8001b0a7984 */ /* 0x000fe80000000a00 */
[----:B------:R-:W2:Y:S04]  /*2320*/  LDS.64 R22, [R28] ;  /* 0x000000001c167984 */ /* 0x000ea80000000a00 */
[----:B------:R-:W-:Y:S04]  /*2330*/  LDS.64 R18, [R27+-0x10] ;  /* 0xfffff0001b127984 */ /* 0x000fe80000000a00 */
[----:B------:R-:W0:Y:S04]  /*2340*/  LDS.64 R20, [R28+-0x8] ;  /* 0xfffff8001c147984 */ /* 0x000e280000000a00 */
[----:B------:R-:W-:Y:S04]  /*2350*/  LDS.64 R14, [R27+-0x18] ;  /* 0xffffe8001b0e7984 */ /* 0x000fe80000000a00 */
[----:B------:R-:W3:Y:S04]  /*2360*/  LDS.64 R16, [R28+-0x10] ;  /* 0xfffff0001c107984 */ /* 0x000ee80000000a00 */
[----:B-1----:R-:W-:Y:S04]  /*2370*/  LDS.64 R6, [R27+-0x20] ;  /* 0xffffe0001b067984 */ /* 0x002fe80000000a00 */
[----:B------:R-:W1:Y:S01]  /*2380*/  LDS.64 R8, [R28+-0x18] ;  /* 0xffffe8001c087984 */ /* 0x000e620000000a00 */
[----:B--2---:R-:W-:Y:S01]  /*2390*/  DFMA R10, -R22, R24, R10 ;  /* 0x00000018160a722b */ /* 0x004fe2000000010a */
[----:B------:R-:W-:-:S02]  /*23a0*/  VIADD R23, R35, 0xfffffffe ;  /* 0xfffffffe23177836 */ /* 0x000fc40000000000 */
[----:B------:R-:W-:-:S04]  /*23b0*/  VIADD R25, R35, 0xfffffffd ;  /* 0xfffffffd23197836 */ /* 0x000fc80000000000 */
[----:B------:R2:W-:Y:S01]  /*23c0*/  STG.E.64 desc[UR6][R4.64], R10 ;  /* 0x0000000a04007986 */ /* 0x0005e2000c101b06 */
[----:B0-----:R-:W-:Y:S01]  /*23d0*/  DFMA R18, R10, -R20, R18 ;  /* 0x800000140a12722b */ /* 0x001fe20000000012 */
[C---:B------:R-:W-:Y:S01]  /*23e0*/  IADD3 R21, PT, PT, R35.reuse, -0x1, RZ ;  /* 0xffffffff23157810 */ /* 0x040fe20007ffe0ff */
[----:B------:R-:W-:-:S06]  /*23f0*/  VIADD R35, R35, 0xfffffffc ;  /* 0xfffffffc23237836 */ /* 0x000fcc0000000000 */
[----:B---3--:R-:W-:-:S08]  /*2400*/  DFMA R14, R18, -R16, R14 ;  /* 0x80000010120e722b */ /* 0x008fd0000000000e */
[----:B-1----:R-:W-:Y:S01]  /*2410*/  DFMA R16, R14, -R8, R6 ;  /* 0x800000080e10722b */ /* 0x002fe20000000006 */
[----:B------:R-:W-:-:S04]  /*2420*/  IMAD.WIDE.U32 R6, R21, 0x8, R12 ;  /* 0x0000000815067825 */ /* 0x000fc800078e000c */
[--C-:B------:R-:W-:Y:S01]  /*2430*/  IMAD.WIDE.U32 R8, R23, 0x8, R12.reuse ;  /* 0x0000000817087825 */ /* 0x100fe200078e000c */
[----:B------:R2:W-:Y:S03]  /*2440*/  STG.E.64 desc[UR6][R6.64], R18 ;  /* 0x0000001206007986 */ /* 0x0005e6000c101b06 */
[----:B------:R-:W-:Y:S01]  /*2450*/  IMAD.WIDE.U32 R20, R25, 0x8, R12 ;  /* 0x0000000819147825 */ /* 0x000fe200078e000c */
[----:B------:R2:W-:Y:S04]  /*2460*/  STG.E.64 desc[UR6][R8.64], R14 ;  /* 0x0000000e08007986 */ /* 0x0005e8000c101b06 */
[----:B------:R2:W-:Y:S02]  /*2470*/  STG.E.64 desc[UR6][R20.64], R16 ;  /* 0x0000001014007986 */ /* 0x0005e4000c101b06 */
.L_x_52:
[----:B------:R-:W-:Y:S05]  /*2480*/  @!P1 EXIT ;  /* 0x000000000000994d */ /* 0x000fea0003800000 */
[----:B------:R-:W-:Y:S02]  /*2490*/  ISETP.NE.AND P0, PT, R26, 0x1, PT ;  /* 0x000000011a00780c */ /* 0x000fe40003f05270 */
[----:B------:R-:W-:-:S04]  /*24a0*/  LOP3.LUT R2, R2, 0x1, RZ, 0xc0, !PT ;  /* 0x0000000102027812 */ /* 0x000fc800078ec0ff */
[----:B------:R-:W-:-:S07]  /*24b0*/  ISETP.NE.U32.AND P1, PT, R2, 0x1, PT ;  /* 0x000000010200780c */ /* 0x000fce0003f25070 */
[----:B------:R-:W-:Y:S06]  /*24c0*/  @!P0 BRA `(.L_x_53) ;  /* 0x00000000003c8947 */ /* 0x000fec0003800000 */
[----:B--2---:R-:W-:-:S05]  /*24d0*/  IMAD.WIDE.U32 R10, R35, 0x8, R12 ;  /* 0x00000008230a7825 */ /* 0x004fca00078e000c */
[----:B------:R-:W2:Y:S01]  /*24e0*/  LDG.E.64 R4, desc[UR6][R10.64+0x8] ;  /* 0x000008060a047981 */ /* 0x000ea2000c1e1b00 */
[C---:B------:R-:W-:Y:S01]  /*24f0*/  LEA R2, R35.reuse, R0, 0x3 ;  /* 0x0000000023027211 */ /* 0x040fe200078e18ff */
[----:B------:R-:W-:-:S04]  /*2500*/  IMAD R18, R35, 0x8, R3 ;  /* 0x0000000823127824 */ /* 0x000fc800078e0203 */
[----:B-1----:R-:W-:Y:S04]  /*2510*/  LDS.64 R6, [R2+-0x8] ;  /* 0xfffff80002067984 */ /* 0x002fe80000000a00 */
[----:B------:R-:W2:Y:S04]  /*2520*/  LDS.64 R8, [R18] ;  /* 0x0000000012087984 */ /* 0x000ea80000000a00 */
[----:B------:R-:W-:Y:S04]  /*2530*/  LDS.64 R14, [R2+-0x10] ;  /* 0xfffff000020e7984 */ /* 0x000fe80000000a00 */
[----:B------:R-:W0:Y:S01]  /*2540*/  LDS.64 R16, [R18+-0x8] ;  /* 0xfffff80012107984 */ /* 0x000e220000000a00 */
[----:B--2---:R-:W-:Y:S01]  /*2550*/  DFMA R4, -R8, R4, R6 ;  /* 0x000000040804722b */ /* 0x004fe20000000106 */
[C---:B------:R-:W-:Y:S01]  /*2560*/  VIADD R9, R35.reuse, 0xffffffff ;  /* 0xffffffff23097836 */ /* 0x040fe20000000000 */
[----:B------:R-:W-:-:S03]  /*2570*/  IADD3 R35, PT, PT, R35, -0x2, RZ ;  /* 0xfffffffe23237810 */ /* 0x000fc60007ffe0ff */
[----:B------:R-:W-:Y:S02]  /*2580*/  IMAD.WIDE.U32 R8, R9, 0x8, R12 ;  /* 0x0000000809087825 */ /* 0x000fe400078e000c */
[----:B------:R3:W-:Y:S01]  /*2590*/  STG.E.64 desc[UR6][R10.64], R4 ;  /* 0x000000040a007986 */ /* 0x0007e2000c101b06 */
[----:B0-----:R-:W-:-:S07]  /*25a0*/  DFMA R6, -R16, R4, R14 ;  /* 0x000000041006722b */ /* 0x001fce000000010e */
[----:B------:R3:W-:Y:S04]  /*25b0*/  STG.E.64 desc[UR6][R8.64], R6 ;  /* 0x0000000608007986 */ /* 0x0007e8000c101b06 */
.L_x_53:
[----:B------:R-:W-:Y:S05]  /*25c0*/  @P1 EXIT ;  /* 0x000000000000194d */ /* 0x000fea0003800000 */
[----:B------:R-:W-:-:S05]  /*25d0*/  IMAD.WIDE.U32 R12, R35, 0x8, R12 ;  /* 0x00000008230c7825 */ /* 0x000fca00078e000c */
[----:B-123--:R-:W2:Y:S01]  /*25e0*/  LDG.E.64 R6, desc[UR6][R12.64+0x8] ;  /* 0x000008060c067981 */ /* 0x00eea2000c1e1b00 */
[C---:B------:R-:W-:Y:S02]  /*25f0*/  IMAD R4, R35.reuse, 0x8, R3 ;  /* 0x0000000823047824 */ /* 0x040fe400078e0203 */
[----:B------:R-:W-:-:S04]  /*2600*/  IMAD R0, R35, 0x8, R0 ;  /* 0x0000000823007824 */ /* 0x000fc800078e0200 */
[----:B------:R-:W-:Y:S04]  /*2610*/  LDS.64 R4, [R4] ;  /* 0x0000000004047984 */ /* 0x000fe80000000a00 */
[----:B------:R-:W2:Y:S02]  /*2620*/  LDS.64 R2, [R0+-0x8] ;  /* 0xfffff80000027984 */ /* 0x000ea40000000a00 */
[----:B--2---:R-:W-:-:S07]  /*2630*/  DFMA R2, -R4, R6, R2 ;  /* 0x000000060402722b */ /* 0x004fce0000000102 */
[----:B------:R-:W-:Y:S01]  /*2640*/  STG.E.64 desc[UR6][R12.64], R2 ;  /* 0x000000020c007986 */ /* 0x000fe2000c101b06 */
[----:B------:R-:W-:Y:S05]  /*2650*/  EXIT ;  /* 0x000000000000794d */ /* 0x000fea0003800000 */
        .weak           $__internal_1_$__cuda_sm20_div_rn_f64_full
        .type           $__internal_1_$__cuda_sm20_div_rn_f64_full,@function
        .size           $__internal_1_$__cuda_sm20_div_rn_f64_full,(.L_x_92 - $__internal_1_$__cuda_sm20_div_rn_f64_full)
$__internal_1_$__cuda_sm20_div_rn_f64_full:
[----:B------:R-:W-:Y:S01]  /*2660*/  FSETP.GEU.AND P2, PT, |R17|, 1.469367938527859385e-39, PT ;  /* 0x001000001100780b */ /* 0x000fe20003f4e200 */
[----:B------:R-:W-:Y:S01]  /*2670*/  IMAD.MOV.U32 R22, RZ, RZ, R16 ;  /* 0x000000ffff167224 */ /* 0x000fe200078e0010 */
[C---:B------:R-:W-:Y:S01]  /*2680*/  FSETP.GEU.AND P0, PT, |R21|.reuse, 1.469367938527859385e-39, PT ;  /* 0x001000001500780b */ /* 0x040fe20003f0e200 */
[----:B------:R-:W-:Y:S01]  /*2690*/  IMAD.MOV.U32 R24, RZ, RZ, 0x1 ;  /* 0x00000001ff187424 */ /* 0x000fe200078e00ff */
[----:B------:R-:W-:Y:S01]  /*26a0*/  LOP3.LUT R18, R21, 0x800fffff, RZ, 0xc0, !PT ;  /* 0x800fffff15127812 */ /* 0x000fe200078ec0ff */
[----:B------:R-:W-:Y:S01]  /*26b0*/  BSSY.RECONVERGENT B0, `(.L_x_54) ;  /* 0x0000053000007945 */ /* 0x000fe20003800200 */
[----:B------:R-:W-:Y:S02]  /*26c0*/  LOP3.LUT R7, R17, 0x7ff00000, RZ, 0xc0, !PT ;  /* 0x7ff0000011077812 */ /* 0x000fe400078ec0ff */
[----:B------:R-:W-:Y:S02]  /*26d0*/  LOP3.LUT R19, R18, 0x3ff00000, RZ, 0xfc, !PT ;  /* 0x3ff0000012137812 */ /* 0x000fe400078efcff */
[----:B------:R-:W-:-:S02]  /*26e0*/  MOV R18, R20 ;  /* 0x0000001400127202 */ /* 0x000fc40000000f00 */
[C---:B------:R-:W-:Y:S02]  /*26f0*/  LOP3.LUT R10, R21.reuse, 0x7ff00000, RZ, 0xc0, !PT ;  /* 0x7ff00000150a7812 */ /* 0x040fe400078ec0ff */
[----:B------:R-:W-:Y:S01]  /*2700*/  @!P2 LOP3.LUT R8, R21, 0x7ff00000, RZ, 0xc0, !PT ;  /* 0x7ff000001508a812 */ /* 0x000fe200078ec0ff */
[----:B------:R-:W-:Y:S01]  /*2710*/  @!P0 DMUL R18, R20, 8.98846567431157953865e+307 ;  /* 0x7fe0000014128828 */ /* 0x000fe20000000000 */
[C---:B------:R-:W-:Y:S02]  /*2720*/  ISETP.GE.U32.AND P1, PT, R7.reuse, R10, PT ;  /* 0x0000000a0700720c */ /* 0x040fe40003f26070 */
[----:B------:R-:W-:Y:S01]  /*2730*/  @!P2 ISETP.GE.U32.AND P3, PT, R7, R8, PT ;  /* 0x000000080700a20c */ /* 0x000fe20003f66070 */
[----:B------:R-:W-:Y:S01]  /*2740*/  IMAD.MOV.U32 R8, RZ, RZ, 0x1ca00000 ;  /* 0x1ca00000ff087424 */ /* 0x000fe200078e00ff */
[----:B------:R-:W-:Y:S01]  /*2750*/  @!P2 MOV R38, RZ ;  /* 0x000000ff0026a202 */ /* 0x000fe20000000f00 */
[----:B------:R-:W0:Y:S03]  /*2760*/  MUFU.RCP64H R25, R19 ;  /* 0x0000001300197308 */ /* 0x000e260000001800 */
[----:B------:R-:W-:-:S02]  /*2770*/  @!P2 SEL R9, R8, 0x63400000, !P3 ;  /* 0x634000000809a807 */ /* 0x000fc40005800000 */
[----:B------:R-:W-:Y:S02]  /*2780*/  SEL R23, R8, 0x63400000, !P1 ;  /* 0x6340000008177807 */ /* 0x000fe40004800000 */
[--C-:B------:R-:W-:Y:S02]  /*2790*/  @!P2 LOP3.LUT R9, R9, 0x80000000, R17.reuse, 0xf8, !PT ;  /* 0x800000000909a812 */ /* 0x100fe400078ef811 */
[----:B------:R-:W-:Y:S02]  /*27a0*/  LOP3.LUT R23, R23, 0x800fffff, R17, 0xf8, !PT ;  /* 0x800fffff17177812 */ /* 0x000fe400078ef811 */
[----:B------:R-:W-:Y:S01]  /*27b0*/  @!P2 LOP3.LUT R39, R9, 0x100000, RZ, 0xfc, !PT ;  /* 0x001000000927a812 */ /* 0x000fe200078efcff */
[----:B------:R-:W-:Y:S01]  /*27c0*/  IMAD.MOV.U32 R9, RZ, RZ, R7 ;  /* 0x000000ffff097224 */ /* 0x000fe200078e0007 */
[----:B------:R-:W-:-:S04]  /*27d0*/  @!P0 LOP3.LUT R10, R19, 0x7ff00000, RZ, 0xc0, !PT ;  /* 0x7ff00000130a8812 */ /* 0x000fc800078ec0ff */
[----:B------:R-:W-:Y:S02]  /*27e0*/  @!P2 DFMA R22, R22, 2, -R38 ;  /* 0x400000001616a82b */ /* 0x000fe40000000826 */
[----:B0-----:R-:W-:-:S08]  /*27f0*/  DFMA R38, R24, -R18, 1 ;  /* 0x3ff000001826742b */ /* 0x001fd00000000812 */
[----:B------:R-:W-:Y:S01]  /*2800*/  DFMA R38, R38, R38, R38 ;  /* 0x000000262626722b */ /* 0x000fe20000000026 */
[----:B------:R-:W-:-:S04]  /*2810*/  @!P2 LOP3.LUT R9, R23, 0x7ff00000, RZ, 0xc0, !PT ;  /* 0x7ff000001709a812 */ /* 0x000fc800078ec0ff */
[----:B------:R-:W-:-:S03]  /*2820*/  IADD3 R11, PT, PT, R9, -0x1, RZ ;  /* 0xffffffff090b7810 */ /* 0x000fc60007ffe0ff */
[----:B------:R-:W-:Y:S01]  /*2830*/  DFMA R24, R24, R38, R24 ;  /* 0x000000261818722b */ /* 0x000fe20000000018 */
[----:B------:R-:W-:Y:S01]  /*2840*/  ISETP.GT.U32.AND P0, PT, R11, 0x7feffffe, PT ;  /* 0x7feffffe0b00780c */ /* 0x000fe20003f04070 */
[----:B------:R-:W-:-:S05]  /*2850*/  VIADD R11, R10, 0xffffffff ;  /* 0xffffffff0a0b7836 */ /* 0x000fca0000000000 */
[----:B------:R-:W-:Y:S01]  /*2860*/  ISETP.GT.U32.OR P0, PT, R11, 0x7feffffe, P0 ;  /* 0x7feffffe0b00780c */ /* 0x000fe20000704470 */
[----:B------:R-:W-:-:S08]  /*2870*/  DFMA R40, R24, -R18, 1 ;  /* 0x3ff000001828742b */ /* 0x000fd00000000812 */
[----:B------:R-:W-:-:S08]  /*2880*/  DFMA R40, R24, R40, R24 ;  /* 0x000000281828722b */ /* 0x000fd00000000018 */
[----:B------:R-:W-:-:S08]  /*2890*/  DMUL R38, R40, R22 ;  /* 0x0000001628267228 */ /* 0x000fd00000000000 */
[----:B------:R-:W-:-:S08]  /*28a0*/  DFMA R24, R38, -R18, R22 ;  /* 0x800000122618722b */ /* 0x000fd00000000016 */
[----:B------:R-:W-:Y:S01]  /*28b0*/  DFMA R24, R40, R24, R38 ;  /* 0x000000182818722b */ /* 0x000fe20000000026 */
[----:B------:R-:W-:Y:S10]  /*28c0*/  @P0 BRA `(.L_x_55) ;  /* 0x0000000000700947 */ /* 0x000ff40003800000 */
[----:B------:R-:W-:-:S04]  /*28d0*/  LOP3.LUT R10, R21, 0x7ff00000, RZ, 0xc0, !PT ;  /* 0x7ff00000150a7812 */ /* 0x000fc800078ec0ff */
[CC--:B------:R-:W-:Y:S02]  /*28e0*/  VIADDMNMX R9, R7.reuse, -R10.reuse, 0xb9600000, !PT ;  /* 0xb960000007097446 */ /* 0x0c0fe4000780090a */
[----:B------:R-:W-:Y:S01]  /*28f0*/  ISETP.GE.U32.AND P0, PT, R7, R10, PT ;  /* 0x0000000a0700720c */ /* 0x000fe20003f06070 */
[----:B------:R-:W-:Y:S01]  /*2900*/  IMAD.MOV.U32 R10, RZ, RZ, RZ ;  /* 0x000000ffff0a7224 */ /* 0x000fe200078e00ff */
[----:B------:R-:W-:Y:S02]  /*2910*/  VIMNMX R9, PT, PT, R9, 0x46a00000, PT ;  /* 0x46a0000009097848 */ /* 0x000fe40003fe0100 */
[----:B------:R-:W-:-:S05]  /*2920*/  SEL R8, R8, 0x63400000, !P0 ;  /* 0x6340000008087807 */ /* 0x000fca0004000000 */
[----:B------:R-:W-:-:S05]  /*2930*/  IMAD.IADD R8, R9, 0x1, -R8 ;  /* 0x0000000109087824 */ /* 0x000fca00078e0a08 */
[----:B------:R-:W-:-:S06]  /*2940*/  IADD3 R11, PT, PT, R8, 0x7fe00000, RZ ;  /* 0x7fe00000080b7810 */ /* 0x000fcc0007ffe0ff */
        /* <DEDUP_REMOVED lines=9> */
[C---:B------:R-:W-:Y:S01]  /*29e0*/  IADD3 R11, PT, PT, -R8.reuse, RZ, RZ ;  /* 0x000000ff080b7210 */ /* 0x040fe20007ffe1ff */
[----:B------:R-:W-:Y:S01]  /*29f0*/  IMAD.MOV.U32 R10, RZ, RZ, RZ ;  /* 0x000000ffff0a7224 */ /* 0x000fe200078e00ff */
[----:B------:R-:W-:-:S05]  /*2a00*/  IADD3 R8, PT, PT, -R8, -0x43300000, RZ ;  /* 0xbcd0000008087810 */ /* 0x000fca0007ffe1ff */
[----:B------:R-:W-:Y:S02]  /*2a10*/  DFMA R10, R38, -R10, R24 ;  /* 0x8000000a260a722b */ /* 0x000fe40000000018 */
[----:B------:R-:W-:-:S08]  /*2a20*/  DMUL.RP R24, R24, R16 ;  /* 0x0000001018187228 */ /* 0x000fd00000008000 */
[----:B------:R-:W-:Y:S02]  /*2a30*/  FSETP.NEU.AND P0, PT, |R11|, R8, PT ;  /* 0x000000080b00720b */ /* 0x000fe40003f0d200 */
[----:B------:R-:W-:Y:S02]  /*2a40*/  LOP3.LUT R20, R25, R20, RZ, 0x3c, !PT ;  /* 0x0000001419147212 */ /* 0x000fe400078e3cff */
[----:B------:R-:W-:Y:S02]  /*2a50*/  FSEL R8, R24, R38, !P0 ;  /* 0x0000002618087208 */ /* 0x000fe40004000000 */
[----:B------:R-:W-:-:S03]  /*2a60*/  FSEL R39, R20, R39, !P0 ;  /* 0x0000002714277208 */ /* 0x000fc60004000000 */
[----:B------:R-:W-:Y:S01]  /*2a70*/  IMAD.MOV.U32 R38, RZ, RZ, R8 ;  /* 0x000000ffff267224 */ /* 0x000fe200078e0008 */
[----:B------:R-:W-:Y:S06]  /*2a80*/  BRA `(.L_x_56) ;  /* 0x0000000000547947 */ /* 0x000fec0003800000 */
.L_x_55:
[----:B------:R-:W-:-:S14]  /*2a90*/  DSETP.NAN.AND P0, PT, R16, R16, PT ;  /* 0x000000101000722a */ /* 0x000fdc0003f08000 */
[----:B------:R-:W-:Y:S05]  /*2aa0*/  @P0 BRA `(.L_x_57) ;  /* 0x0000000000440947 */ /* 0x000fea0003800000 */
[----:B------:R-:W-:-:S14]  /*2ab0*/  DSETP.NAN.AND P0, PT, R20, R20, PT ;  /* 0x000000141400722a */ /* 0x000fdc0003f08000 */
[----:B------:R-:W-:Y:S05]  /*2ac0*/  @P0 BRA `(.L_x_58) ;  /* 0x0000000000300947 */ /* 0x000fea0003800000 */
[----:B------:R-:W-:Y:S01]  /*2ad0*/  ISETP.NE.AND P0, PT, R9, R10, PT ;  /* 0x0000000a0900720c */ /* 0x000fe20003f05270 */
[----:B------:R-:W-:Y:S01]  /*2ae0*/  IMAD.MOV.U32 R39, RZ, RZ, -0x80000 ;  /* 0xfff80000ff277424 */ /* 0x000fe200078e00ff */
[----:B------:R-:W-:-:S11]  /*2af0*/  MOV R38, 0x0 ;  /* 0x0000000000267802 */ /* 0x000fd60000000f00 */
[----:B------:R-:W-:Y:S05]  /*2b00*/  @!P0 BRA `(.L_x_56) ;  /* 0x0000000000348947 */ /* 0x000fea0003800000 */
[----:B------:R-:W-:Y:S02]  /*2b10*/  ISETP.NE.AND P0, PT, R9, 0x7ff00000, PT ;  /* 0x7ff000000900780c */ /* 0x000fe40003f05270 */
[----:B------:R-:W-:Y:S02]  /*2b20*/  LOP3.LUT R39, R17, 0x80000000, R21, 0x48, !PT ;  /* 0x8000000011277812 */ /* 0x000fe400078e4815 */
[----:B------:R-:W-:-:S13]  /*2b30*/  ISETP.EQ.OR P0, PT, R10, RZ, !P0 ;  /* 0x000000ff0a00720c */ /* 0x000fda0004702670 */
[----:B------:R-:W-:Y:S01]  /*2b40*/  @P0 LOP3.LUT R7, R39, 0x7ff00000, RZ, 0xfc, !PT ;  /* 0x7ff0000027070812 */ /* 0x000fe200078efcff */
[----:B------:R-:W-:Y:S01]  /*2b50*/  @!P0 IMAD.MOV.U32 R38, RZ, RZ, RZ ;  /* 0x000000ffff268224 */ /* 0x000fe200078e00ff */
[----:B------:R-:W-:-:S03]  /*2b60*/  @P0 MOV R38, RZ ;  /* 0x000000ff00260202 */ /* 0x000fc60000000f00 */
[----:B------:R-:W-:Y:S01]  /*2b70*/  @P0 IMAD.MOV.U32 R39, RZ, RZ, R7 ;  /* 0x000000ffff270224 */ /* 0x000fe200078e0007 */
[----:B------:R-:W-:Y:S06]  /*2b80*/  BRA `(.L_x_56) ;  /* 0x0000000000147947 */ /* 0x000fec0003800000 */
.L_x_58:
[----:B------:R-:W-:Y:S01]  /*2b90*/  LOP3.LUT R39, R21, 0x80000, RZ, 0xfc, !PT ;  /* 0x0008000015277812 */ /* 0x000fe200078efcff */
[----:B------:R-:W-:Y:S01]  /*2ba0*/  IMAD.MOV.U32 R38, RZ, RZ, R20 ;  /* 0x000000ffff267224 */ /* 0x000fe200078e0014 */
[----:B------:R-:W-:Y:S06]  /*2bb0*/  BRA `(.L_x_56) ;  /* 0x0000000000087947 */ /* 0x000fec0003800000 */
.L_x_57:
[----:B------:R-:W-:Y:S02]  /*2bc0*/  LOP3.LUT R39, R17, 0x80000, RZ, 0xfc, !PT ;  /* 0x0008000011277812 */ /* 0x000fe400078efcff */
[----:B------:R-:W-:-:S07]  /*2bd0*/  MOV R38, R16 ;  /* 0x0000001000267202 */ /* 0x000fce0000000f00 */
.L_x_56:
[----:B------:R-:W-:Y:S05]  /*2be0*/  BSYNC.RECONVERGENT B0 ;  /* 0x0000000000007941 */ /* 0x000fea0003800200 */
.L_x_54:
[----:B------:R-:W-:-:S04]  /*2bf0*/  IMAD.MOV.U32 R7, RZ, RZ, 0x0 ;  /* 0x00000000ff077424 */ /* 0x000fc800078e00ff */
[----:B------:R-:W-:Y:S05]  /*2c00*/  RET.REL.NODEC R6 `(_ZN9ELSPricer4CUDA28batchedThomasKernelOptimizedEPKdS2_S2_S2_Pdii) ;  /* 0xffffffd006fc7950 */ /* 0x000fea0003c3ffff */
.L_x_59:
        /* <DEDUP_REMOVED lines=15> */
.L_x_92:


//--------------------- .text._ZN9ELSPricer4CUDA19batchedThomasKernelEPKdS2_S2_S2_Pdii --------------------------
	.section	.text._ZN9ELSPricer4CUDA19batchedThomasKernelEPKdS2_S2_S2_Pdii,"ax",@progbits
	.align	128
        .global         _ZN9ELSPricer4CUDA19batchedThomasKernelEPKdS2_S2_S2_Pdii
        .type           _ZN9ELSPricer4CUDA19batchedThomasKernelEPKdS2_S2_S2_Pdii,@function
        .size           _ZN9ELSPricer4CUDA19batchedThomasKernelEPKdS2_S2_S2_Pdii,(.L_x_93 - _ZN9ELSPricer4CUDA19batchedThomasKernelEPKdS2_S2_S2_Pdii)
        .other          _ZN9ELSPricer4CUDA19batchedThomasKernelEPKdS2_S2_S2_Pdii,@"STO_CUDA_ENTRY STV_DEFAULT"
_ZN9ELSPricer4CUDA19batchedThomasKernelEPKdS2_S2_S2_Pdii:
.text._ZN9ELSPricer4CUDA19batchedThomasKernelEPKdS2_S2_S2_Pdii:
[----:B------:R-:W-:Y:S08]  /*0000*/  LDC R1, c[0x0][0x37c] ;  /* 0x0000df00ff017b82 */ /* 0x000ff00000000800 */
[----:B------:R-:W0:Y:S08]  /*0010*/  S2UR UR6, SR_CTAID.X ;  /* 0x00000000000679c3 */ /* 0x000e300000002500 */
[----:B------:R-:W0:Y:S02]  /*0020*/  LDC R0, c[0x0][0x3ac] ;  /* 0x0000eb00ff007b82 */ /* 0x000e240000000800 */
[----:B0-----:R-:W-:-:S13]  /*0030*/  ISETP.LE.AND P0, PT, R0, UR6, PT ;  /* 0x0000000600007c0c */ /* 0x001fda000bf03270 */
[----:B------:R-:W-:Y:S05]  /*0040*/  @P0 EXIT ;  /* 0x000000000000094d */ /* 0x000fea0003800000 */
[----:B------:R-:W0:Y:S02]  /*0050*/  S2R R0, SR_TID.X ;  /* 0x0000000000007919 */ /* 0x000e240000002100 */
[----:B0-----:R-:W-:-:S13]  /*0060*/  ISETP.NE.AND P0, PT, R0, RZ, PT ;  /* 0x000000ff0000720c */ /* 0x001fda0003f05270 */
[----:B------:R-:W-:Y:S05]  /*0070*/  @P0 EXIT ;  /* 0x000000000000094d */ /* 0x000fea0003800000 */
[----:B------:R-:W0:Y:S01]  /*0080*/  LDC.64 R4, c[0x0][0x388] ;  /* 0x0000e200ff047b82 */ /* 0x000e220000000a00 */
[----:B------:R-:W0:Y:S07]  /*0090*/  LDCU.64 UR22, c[0x0][0x358] ;  /* 0x00006b00ff1677ac */ /* 0x000e2e0008000a00 */
[----:B------:R-:W1:Y:S01]  /*00a0*/  LDC.64 R2, c[0x0][0x390] ;  /* 0x0000e400ff027b82 */ /* 0x000e620000000a00 */
[----:B------:R-:W-:Y:S01]  /*00b0*/  IMAD.MOV.U32 R6, RZ, RZ, 0x1 ;  /* 0x00000001ff067424 */ /* 0x000fe200078e00ff */
[----:B------:R-:W2:Y:S01]  /*00c0*/  LDCU UR7, c[0x0][0x3a8] ;  /* 0x00007500ff0777ac */ /* 0x000ea20008000800 */
[----:B------:R-:W3:Y:S01]  /*00d0*/  LDCU.64 UR10, c[0x0][0x398] ;  /* 0x00007300ff0a77ac */ /* 0x000ee20008000a00 */
[----:B0-----:R-:W4:Y:S04]  /*00e0*/  LDG.E.64.CONSTANT R4, desc[UR22][R4.64] ;  /* 0x0000001604047981 */ /* 0x001f28000c1e9b00 */
[----:B-1----:R-:W5:Y:S01]  /*00f0*/  LDG.E.64.CONSTANT R8, desc[UR22][R2.64] ;  /* 0x0000001602087981 */ /* 0x002f62000c1e9b00 */
[----:B------:R-:W0:Y:S01]  /*0100*/  S2UR UR8, SR_CgaCtaId ;  /* 0x00000000000879c3 */ /* 0x000e220000008800 */
[----:B--2---:R-:W-:Y:S01]  /*0110*/  UIMAD UR6, UR6, UR7, URZ ;  /* 0x00000007060672a4 */ /* 0x004fe2000f8e02ff */
[----:B------:R-:W-:-:S03]  /*0120*/  UMOV UR4, 0x400 ;  /* 0x0000040000047882 */ /* 0x000fc60000000000 */
[----:B---3--:R-:W-:-:S06]  /*0130*/  ULEA UR5, UP0, UR6, UR10, 0x3 ;  /* 0x0000000a06057291 */ /* 0x008fcc000f8018ff */
[----:B------:R-:W-:Y:S01]  /*0140*/  IMAD.U32 R24, RZ, RZ, UR5 ;  /* 0x00000005ff187e24 */ /* 0x000fe2000f8e00ff */
[----:B0-----:R-:W-:Y:S02]  /*0150*/  ULEA UR8, UR8, UR4, 0x18 ;  /* 0x0000000408087291 */ /* 0x001fe4000f8ec0ff */
[----:B------:R-:W-:Y:S02]  /*0160*/  USHF.R.S32.HI UR4, URZ, 0x1f, UR6 ;  /* 0x0000001fff047899 */ /* 0x000fe40008011406 */
[----:B------:R-:W-:Y:S02]  /*0170*/  ULEA UR7, UR7, UR8, 0x3 ;  /* 0x0000000807077291 */ /* 0x000fe4000f8e18ff */
[----:B------:R-:W-:Y:S02]  /*0180*/  ULEA.HI.X UR4, UR6, UR11, UR4, 0x3, UP0 ;  /* 0x0000000b06047291 */ /* 0x000fe400080f1c04 */
[----:B------:R-:W-:-:S04]  /*0190*/  UIADD3 UR20, UPT, UPT, UR7, -0x8, URZ ;  /* 0xfffffff807147890 */ /* 0x000fc8000fffe0ff */
[----:B------:R-:W-:Y:S01]  /*01a0*/  IMAD.U32 R25, RZ, RZ, UR4 ;  /* 0x00000004ff197e24 */ /* 0x000fe2000f8e00ff */
[----:B----4-:R-:W0:Y:S01]  /*01b0*/  MUFU.RCP64H R7, R5 ;  /* 0x0000000500077308 */ /* 0x010e220000001800 */
[----:B-----5:R-:W-:Y:S01]  /*01c0*/  FSETP.GEU.AND P1, PT, |R9|, 6.5827683646048100446e-37, PT ;  /* 0x036000000900780b */ /* 0x020fe20003f2e200 */
[----:B0-----:R-:W-:-:S08]  /*01d0*/  DFMA R10, -R4, R6, 1 ;  /* 0x3ff00000040a742b */ /* 0x001fd00000000106 */
[----:B------:R-:W-:-:S08]  /*01e0*/  DFMA R10, R10, R10, R10 ;  /* 0x0000000a0a0a722b */ /* 0x000fd0000000000a */
        /* <DEDUP_REMOVED lines=12> */
[----:B------:R-:W-:Y:S05]  /*02b0*/  CALL.REL.NOINC `($__internal_2_$__cuda_sm20_div_rn_f64_full) ;  /* 0x0000002400807944 */ /* 0x000fea0003c00000 */
.L_x_60:
[----:B------:R-:W2:Y:S01]  /*02c0*/  LDG.E.64.CONSTANT R8, desc[UR22][R24.64] ;  /* 0x0000001618087981 */ /* 0x000ea2000c1e9b00 */
[----:B------:R-:W0:Y:S01]  /*02d0*/  MUFU.RCP64H R3, R5 ;  /* 0x0000000500037308 */ /* 0x000e220000001800 */
[----:B------:R-:W-:Y:S01]  /*02e0*/  MOV R2, 0x1 ;  /* 0x0000000100027802 */ /* 0x000fe20000000f00 */
[----:B------:R-:W1:Y:S01]  /*02f0*/  S2UR UR5, SR_CgaCtaId ;  /* 0x00000000000579c3 */ /* 0x000e620000008800 */
[----:B------:R-:W-:-:S04]  /*0300*/  UMOV UR4, 0x400 ;  /* 0x0000040000047882 */ /* 0x000fc80000000000 */
[----:B0-----:R-:W-:-:S08]  /*0310*/  DFMA R10, -R4, R2, 1 ;  /* 0x3ff00000040a742b */ /* 0x001fd00000000102 */
[----:B------:R-:W-:Y:S01]  /*0320*/  DFMA R10, R10, R10, R10 ;  /* 0x0000000a0a0a722b */ /* 0x000fe2000000000a */
[----:B-1----:R-:W-:-:S07]  /*0330*/  ULEA UR4, UR5, UR4, 0x18 ;  /* 0x0000000405047291 */ /* 0x002fce000f8ec0ff */
[----:B------:R-:W-:Y:S02]  /*0340*/  DFMA R10, R2, R10, R2 ;  /* 0x0000000a020a722b */ /* 0x000fe40000000002 */
[----:B------:R0:W-:Y:S06]  /*0350*/  STS.64 [UR4], R6 ;  /* 0x00000006ff007988 */ /* 0x0001ec0008000a04 */
        /* <DEDUP_REMOVED lines=8> */
[----:B0-----:R-:W-:Y:S05]  /*03e0*/  @P0 BRA P1, `(.L_x_61) ;  /* 0x0000000000180947 */ /* 0x001fea0000800000 */
[----:B------:R-:W-:Y:S01]  /*03f0*/  IMAD.MOV.U32 R6, RZ, RZ, R4 ;  /* 0x000000ffff067224 */ /* 0x000fe200078e0004 */
[----:B------:R-:W-:Y:S01]  /*0400*/  MOV R2, 0x430 ;  /* 0x0000043000027802 */ /* 0x000fe20000000f00 */
[----:B------:R-:W-:-:S07]  /*0410*/  IMAD.MOV.U32 R7, RZ, RZ, R5 ;  /* 0x000000ffff077224 */ /* 0x000fce00078e0005 */
[----:B------:R-:W-:Y:S05]  /*0420*/  CALL.REL.NOINC `($__internal_2_$__cuda_sm20_div_rn_f64_full) ;  /* 0x0000002400247944 */ /* 0x000fea0003c00000 */
[----:B------:R-:W-:Y:S02]  /*0430*/  IMAD.MOV.U32 R2, RZ, RZ, R6 ;  /* 0x000000ffff027224 */ /* 0x000fe400078e0006 */
[----:B------:R-:W-:-:S07]  /*0440*/  IMAD.MOV.U32 R3, RZ, RZ, R7 ;  /* 0x000000ffff037224 */ /* 0x000fce00078e0007 */
.L_x_61:
[----:B------:R-:W0:Y:S01]  /*0450*/  LDC R4, c[0x0][0x3a8] ;  /* 0x0000ea00ff047b82 */ /* 0x000e220000000800 */
[----:B------:R1:W-:Y:S01]  /*0460*/  STS.64 [UR7+-0x8], R2 ;  /* 0xfffff802ff007988 */ /* 0x0003e20008000a07 */
[C---:B0-----:R-:W-:Y:S01]  /*0470*/  ISETP.GE.AND P0, PT, R4.reuse, 0x3, PT ;  /* 0x000000030400780c */ /* 0x041fe20003f06270 */
[----:B------:R-:W-:-:S12]  /*0480*/  VIADD R0, R4, 0xffffffff ;  /* 0xffffffff04007836 */ /* 0x000fd80000000000 */
[----:B-1----:R-:W-:Y:S05]  /*0490*/  @!P0 BRA `(.L_x_62) ;  /* 0x0000001800508947 */ /* 0x002fea0003800000 */
[----:B------:R-:W-:Y:S01]  /*04a0*/  IADD3 R2, PT, PT, R4, -0x3, RZ ;  /* 0xfffffffd04027810 */ /* 0x000fe20007ffe0ff */
[----:B------:R-:W-:-:S03]  /*04b0*/  IMAD.MOV.U32 R5, RZ, RZ, 0x1 ;  /* 0x00000001ff057424 */ /* 0x000fc600078e00ff */
[----:B------:R-:W-:Y:S01]  /*04c0*/  ISETP.GE.U32.AND P0, PT, R2, 0x3, PT ;  /* 0x000000030200780c */ /* 0x000fe20003f06070 */
[----:B------:R-:W-:-:S05]  /*04d0*/  VIADD R2, R4, 0xfffffffe ;  /* 0xfffffffe04027836 */ /* 0x000fca0000000000 */
[----:B------:R-:W-:-:S07]  /*04e0*/  LOP3.LUT R3, R2, 0x3, RZ, 0xc0, !PT ;  /* 0x0000000302037812 */ /* 0x000fce00078ec0ff */
[----:B------:R-:W-:Y:S05]  /*04f0*/  @!P0 BRA `(.L_x_63) ;  /* 0x0000000c007c8947 */ /* 0x000fea0003800000 */
[----:B------:R-:W0:Y:S01]  /*0500*/  LDCU.128 UR16, c[0x0][0x380] ;  /* 0x00007000ff1077ac */ /* 0x000e220008000c00 */
[----:B------:R-:W-:Y:S01]  /*0510*/  LOP3.LUT R2, R2, 0xfffffffc, RZ, 0xc0, !PT ;  /* 0xfffffffc02027812 */ /* 0x000fe200078ec0ff */
[----:B------:R-:W-:Y:S01]  /*0520*/  IMAD.MOV.U32 R18, RZ, RZ, RZ ;  /* 0x000000ffff127224 */ /* 0x000fe200078e00ff */
[----:B------:R-:W1:Y:S03]  /*0530*/  LDCU.64 UR4, c[0x0][0x398] ;  /* 0x00007300ff0477ac */ /* 0x000e660008000a00 */
[----:B------:R-:W-:Y:S01]  /*0540*/  IMAD.MOV R19, RZ, RZ, -R2 ;  /* 0x000000ffff137224 */ /* 0x000fe200078e0a02 */
[----:B------:R-:W2:Y:S01]  /*0550*/  LDCU.64 UR14, c[0x0][0x390] ;  /* 0x00007200ff0e77ac */ /* 0x000ea20008000a00 */
[----:B0-----:R-:W-:Y:S02]  /*0560*/  UIADD3 UR13, UP0, UPT, UR18, 0x10, URZ ;  /* 0x00000010120d7890 */ /* 0x001fe4000ff1e0ff */
[----:B------:R-:W-:-:S02]  /*0570*/  UIADD3 UR9, UP2, UPT, UR16, 0x10, URZ ;  /* 0x0000001010097890 */ /* 0x000fc4000ff5e0ff */
[----:B-1----:R-:W-:Y:S02]  /*0580*/  UIMAD.WIDE UR4, UR6, 0x8, UR4 ;  /* 0x00000008060478a5 */ /* 0x002fe4000f8e0204 */
[----:B------:R-:W-:Y:S01]  /*0590*/  UIADD3.X UR10, UPT, UPT, URZ, UR17, URZ, UP2, !UPT ;  /* 0x00000011ff0a7290 */ /* 0x000fe200097fe4ff */
[----:B------:R-:W-:Y:S01]  /*05a0*/  IMAD.U32 R22, RZ, RZ, UR13 ;  /* 0x0000000dff167e24 */ /* 0x000fe2000f8e00ff */
[----:B--2---:R-:W-:Y:S01]  /*05b0*/  UIADD3 UR11, UP1, UPT, UR14, 0x10, URZ ;  /* 0x000000100e0b7890 */ /* 0x004fe2000ff3e0ff */
[----:B------:R-:W-:Y:S01]  /*05c0*/  IMAD.U32 R4, RZ, RZ, UR9 ;  /* 0x00000009ff047e24 */ /* 0x000fe2000f8e00ff */
[----:B------:R-:W-:Y:S02]  /*05d0*/  UIADD3.X UR14, UPT, UPT, URZ, UR19, URZ, UP0, !UPT ;  /* 0x00000013ff0e7290 */ /* 0x000fe400087fe4ff */
[----:B------:R-:W-:Y:S01]  /*05e0*/  UIADD3 UR6, UP0, UPT, UR4, 0x10, URZ ;  /* 0x0000001004067890 */ /* 0x000fe2000ff1e0ff */
[----:B------:R-:W-:Y:S01]  /*05f0*/  IMAD.U32 R5, RZ, RZ, UR10 ;  /* 0x0000000aff057e24 */ /* 0x000fe2000f8e00ff */
[----:B------:R-:W-:Y:S01]  /*0600*/  UIADD3.X UR12, UPT, UPT, URZ, UR15, URZ, UP1, !UPT ;  /* 0x0000000fff0c7290 */ /* 0x000fe20008ffe4ff */
[----:B------:R-:W-:Y:S01]  /*0610*/  MOV R20, UR11 ;  /* 0x0000000b00147c02 */ /* 0x000fe20008000f00 */
[----:B------:R-:W-:Y:S01]  /*0620*/  UIADD3.X UR4, UPT, UPT, URZ, UR5, URZ, UP0, !UPT ;  /* 0x00000005ff047290 */ /* 0x000fe200087fe4ff */
[----:B------:R-:W-:Y:S01]  /*0630*/  IMAD.U32 R23, RZ, RZ, UR14 ;  /* 0x0000000eff177e24 */ /* 0x000fe2000f8e00ff */
[----:B------:R-:W0:Y:S01]  /*0640*/  LDCU UR15, c[0x0][0x3a8] ;  /* 0x00007500ff0f77ac */ /* 0x000e220008000800 */
[----:B------:R-:W-:-:S02]  /*0650*/  IMAD.U32 R12, RZ, RZ, UR6 ;  /* 0x00000006ff0c7e24 */ /* 0x000fc4000f8e00ff */
[----:B------:R-:W-:Y:S01]  /*0660*/  IMAD.U32 R21, RZ, RZ, UR12 ;  /* 0x0000000cff157e24 */ /* 0x000fe2000f8e00ff */
[----:B------:R-:W-:-:S07]  /*0670*/  MOV R13, UR4 ;  /* 0x00000004000d7c02 */ /* 0x000fce0008000f00 */
.L_x_72:
[----:B------:R-:W2:Y:S04]  /*0680*/  LDG.E.64.CONSTANT R14, desc[UR22][R22.64+-0x8] ;  /* 0xfffff816160e7981 */ /* 0x000ea8000c1e9b00 */
[----:B------:R-:W2:Y:S04]  /*0690*/  LDG.E.64.CONSTANT R16, desc[UR22][R4.64+-0x10] ;  /* 0xfffff01604107981 */ /* 0x000ea8000c1e9b00 */
[----:B------:R-:W3:Y:S04]  /*06a0*/  LDG.E.64.CONSTANT R8, desc[UR22][R20.64+-0x8] ;  /* 0xfffff81614087981 */ /* 0x000ee8000c1e9b00 */
[----:B------:R-:W2:Y:S02]  /*06b0*/  LDS.64 R6, [UR8] ;  /* 0x00000008ff067984 */ /* 0x000ea40008000a00 */
[----:B--2---:R-:W-:Y:S01]  /*06c0*/  DFMA R14, -R16, R6, R14 ;  /* 0x00000006100e722b */ /* 0x004fe2000000010e */
[----:B------:R-:W-:Y:S01]  /*06d0*/  IMAD.MOV.U32 R6, RZ, RZ, 0x1 ;  /* 0x00000001ff067424 */ /* 0x000fe200078e00ff */
[----:B---3--:R-:W-:-:S04]  /*06e0*/  FSETP.GEU.AND P1, PT, |R9|, 6.5827683646048100446e-37, PT ;  /* 0x036000000900780b */ /* 0x008fc80003f2e200 */
[----:B------:R-:W1:Y:S02]  /*06f0*/  MUFU.RCP64H R7, R15 ;  /* 0x0000000f00077308 */ /* 0x000e640000001800 */
[----:B-1----:R-:W-:-:S08]  /*0700*/  DFMA R10, -R14, R6, 1 ;  /* 0x3ff000000e0a742b */ /* 0x002fd00000000106 */
        /* <DEDUP_REMOVED lines=13> */
[----:B0-----:R-:W-:Y:S05]  /*07e0*/  CALL.REL.NOINC `($__internal_2_$__cuda_sm20_div_rn_f64_full) ;  /* 0x0000002000347944 */ /* 0x001fea0003c00000 */
.L_x_64:
[----:B------:R-:W2:Y:S01]  /*07f0*/  LDG.E.64.CONSTANT R8, desc[UR22][R12.64+-0x8] ;  /* 0xfffff8160c087981 */ /* 0x000ea2000c1e9b00 */
[----:B0-----:R-:W-:Y:S01]  /*0800*/  ULEA UR4, UR15, UR8, 0x3 ;  /* 0x000000080f047291 */ /* 0x001fe2000f8e18ff */
[----:B------:R-:W0:Y:S01]  /*0810*/  MUFU.RCP64H R27, R15 ;  /* 0x0000000f001b7308 */ /* 0x000e220000001800 */
[----:B------:R-:W-:Y:S01]  /*0820*/  IMAD.MOV.U32 R26, RZ, RZ, 0x1 ;  /* 0x00000001ff1a7424 */ /* 0x000fe200078e00ff */
[----:B------:R-:W-:Y:S06]  /*0830*/  STS.64 [UR8+0x8], R6 ;  /* 0x00000806ff007988 */ /* 0x000fec0008000a08 */
[----:B------:R-:W2:Y:S01]  /*0840*/  LDS.64 R10, [UR4+-0x8] ;  /* 0xfffff804ff0a7984 */ /* 0x000ea20008000a00 */
        /* <DEDUP_REMOVED lines=16> */
[----:B------:R-:W-:Y:S05]  /*0950*/  CALL.REL.NOINC `($__internal_2_$__cuda_sm20_div_rn_f64_full) ;  /* 0x0000001c00d87944 */ /* 0x000fea0003c00000 */
.L_x_65:
[----:B------:R-:W2:Y:S04]  /*0960*/  LDG.E.64.CONSTANT R14, desc[UR22][R22.64] ;  /* 0x00000016160e7981 */ /* 0x000ea8000c1e9b00 */
[----:B------:R-:W2:Y:S04]  /*0970*/  LDG.E.64.CONSTANT R16, desc[UR22][R4.64+-0x8] ;  /* 0xfffff81604107981 */ /* 0x000ea8000c1e9b00 */
[----:B------:R-:W3:Y:S04]  /*0980*/  LDG.E.64.CONSTANT R8, desc[UR22][R20.64] ;  /* 0x0000001614087981 */ /* 0x000ee8000c1e9b00 */
[----:B------:R-:W-:Y:S04]  /*0990*/  STS.64 [UR4], R6 ;  /* 0x00000006ff007988 */ /* 0x000fe80008000a04 */
[----:B------:R-:W2:Y:S02]  /*09a0*/  LDS.64 R10, [UR8+0x8] ;  /* 0x00000808ff0a7984 */ /* 0x000ea40008000a00 */
[----:B--2---:R-:W-:Y:S01]  /*09b0*/  DFMA R14, -R16, R10, R14 ;  /* 0x0000000a100e722b */ /* 0x004fe2000000010e */
[----:B------:R-:W-:Y:S01]  /*09c0*/  IMAD.MOV.U32 R10, RZ, RZ, 0x1 ;  /* 0x00000001ff0a7424 */ /* 0x000fe200078e00ff */
[----:B---3--:R-:W-:-:S04]  /*09d0*/  FSETP.GEU.AND P1, PT, |R9|, 6.5827683646048100446e-37, PT ;  /* 0x036000000900780b */ /* 0x008fc80003f2e200 */
[----:B------:R-:W0:Y:S02]  /*09e0*/  MUFU.RCP64H R11, R15 ;  /* 0x0000000f000b7308 */ /* 0x000e240000001800 */
        /* <DEDUP_REMOVED lines=15> */
.L_x_66:
[----:B------:R-:W2:Y:S01]  /*0ae0*/  LDG.E.64.CONSTANT R8, desc[UR22][R12.64] ;  /* 0x000000160c087981 */ /* 0x000ea2000c1e9b00 */
[----:B------:R-:W0:Y:S01]  /*0af0*/  MUFU.RCP64H R27, R15 ;  /* 0x0000000f001b7308 */ /* 0x000e220000001800 */
[----:B------:R-:W-:Y:S02]  /*0b00*/  IMAD.MOV.U32 R26, RZ, RZ, 0x1 ;  /* 0x00000001ff1a7424 */ /* 0x000fe400078e00ff */
[----:B------:R-:W-:Y:S04]  /*0b10*/  STS.64 [UR8+0x10], R6 ;  /* 0x00001006ff007988 */ /* 0x000fe80008000a08 */
[----:B------:R-:W2:Y:S01]  /*0b20*/  LDS.64 R10, [UR4] ;  /* 0x00000004ff0a7984 */ /* 0x000ea20008000a00 */
        /* <DEDUP_REMOVED lines=17> */
.L_x_67:
[----:B------:R-:W2:Y:S04]  /*0c40*/  LDG.E.64.CONSTANT R14, desc[UR22][R22.64+0x8] ;  /* 0x00000816160e7981 */ /* 0x000ea8000c1e9b00 */
[----:B------:R-:W2:Y:S04]  /*0c50*/  LDG.E.64.CONSTANT R16, desc[UR22][R4.64] ;  /* 0x0000001604107981 */ /* 0x000ea8000c1e9b00 */
[----:B------:R-:W3:Y:S04]  /*0c60*/  LDG.E.64.CONSTANT R8, desc[UR22][R20.64+0x8] ;  /* 0x0000081614087981 */ /* 0x000ee8000c1e9b00 */
[----:B------:R-:W-:Y:S04]  /*0c70*/  STS.64 [UR4+0x8], R6 ;  /* 0x00000806ff007988 */ /* 0x000fe80008000a04 */
        /* <DEDUP_REMOVED lines=20> */
.L_x_68:
[----:B------:R-:W2:Y:S01]  /*0dc0*/  LDG.E.64.CONSTANT R8, desc[UR22][R12.64+0x8] ;  /* 0x000008160c087981 */ /* 0x000ea2000c1e9b00 */
[----:B------:R-:W0:Y:S01]  /*0dd0*/  MUFU.RCP64H R27, R15 ;  /* 0x0000000f001b7308 */ /* 0x000e220000001800 */
[----:B------:R-:W-:Y:S02]  /*0de0*/  IMAD.MOV.U32 R26, RZ, RZ, 0x1 ;  /* 0x00000001ff1a7424 */ /* 0x000fe400078e00ff */
[----:B------:R-:W-:Y:S04]  /*0df0*/  STS.64 [UR8+0x18], R6 ;  /* 0x00001806ff007988 */ /* 0x000fe80008000a08 */
[----:B------:R-:W2:Y:S01]  /*0e00*/  LDS.64 R10, [UR4+0x8] ;  /* 0x00000804ff0a7984 */ /* 0x000ea20008000a00 */
        /* <DEDUP_REMOVED lines=17> */
.L_x_69:
        /* <DEDUP_REMOVED lines=24> */
.L_x_70:
[----:B------:R-:W2:Y:S01]  /*10a0*/  LDG.E.64.CONSTANT R8, desc[UR22][R12.64+0x10] ;  /* 0x000010160c087981 */ /* 0x000ea2000c1e9b00 */
[----:B------:R-:W0:Y:S01]  /*10b0*/  MUFU.RCP64H R27, R17 ;  /* 0x00000011001b7308 */ /* 0x000e220000001800 */
[----:B------:R-:W-:Y:S02]  /*10c0*/  IMAD.MOV.U32 R26, RZ, RZ, 0x1 ;  /* 0x00000001ff1a7424 */ /* 0x000fe400078e00ff */
[----:B------:R-:W-:Y:S01]  /*10d0*/  STS.64 [UR8+0x20], R6 ;  /* 0x00002006ff007988 */ /* 0x000fe20008000a08 */
[----:B------:R-:W-:-:S03]  /*10e0*/  UIADD3 UR8, UPT, UPT, UR8, 0x20, URZ ;  /* 0x0000002008087890 */ /* 0x000fc6000fffe0ff */
        /* <DEDUP_REMOVED lines=18> */
.L_x_71:
[----:B------:R1:W-:Y:S01]  /*1210*/  STS.64 [UR4+0x18], R6 ;  /* 0x00001806ff007988 */ /* 0x0003e20008000a04 */
[----:B------:R-:W-:Y:S01]  /*1220*/  VIADD R19, R19, 0x4 ;  /* 0x0000000413137836 */ /* 0x000fe20000000000 */
[----:B------:R-:W-:Y:S01]  /*1230*/  IADD3 R22, P1, PT, R22, 0x20, RZ ;  /* 0x0000002016167810 */ /* 0x000fe20007f3e0ff */
[----:B------:R-:W-:Y:S01]  /*1240*/  VIADD R18, R18, 0x4 ;  /* 0x0000000412127836 */ /* 0x000fe20000000000 */
[----:B------:R-:W-:Y:S02]  /*1250*/  IADD3 R20, P2, PT, R20, 0x20, RZ ;  /* 0x0000002014147810 */ /* 0x000fe40007f5e0ff */
[----:B------:R-:W-:Y:S01]  /*1260*/  ISETP.NE.AND P0, PT, R19, RZ, PT ;  /* 0x000000ff1300720c */ /* 0x000fe20003f05270 */
[----:B------:R-:W-:Y:S01]  /*1270*/  IMAD.X R23, RZ, RZ, R23, P1 ;  /* 0x000000ffff177224 */ /* 0x000fe200008e0617 */
[----:B------:R-:W-:Y:S01]  /*1280*/  IADD3 R12, P3, PT, R12, 0x20, RZ ;  /* 0x000000200c0c7810 */ /* 0x000fe20007f7e0ff */
[----:B------:R-:W-:Y:S01]  /*1290*/  IMAD.X R21, RZ, RZ, R21, P2 ;  /* 0x000000ffff157224 */ /* 0x000fe200010e0615 */
[----:B------:R-:W-:-:S03]  /*12a0*/  IADD3 R4, P4, PT, R4, 0x20, RZ ;  /* 0x0000002004047810 */ /* 0x000fc60007f9e0ff */
[----:B------:R-:W-:Y:S01]  /*12b0*/  IMAD.X R13, RZ, RZ, R13, P3 ;  /* 0x000000ffff0d7224 */ /* 0x000fe200018e060d */
[----:B------:R-:W-:-:S05]  /*12c0*/  IADD3.X R5, PT, PT, RZ, R5, RZ, P4, !PT ;  /* 0x00000005ff057210 */ /* 0x000fca00027fe4ff */
[----:B-1----:R-:W-:Y:S05]  /*12d0*/  @P0 BRA `(.L_x_72) ;  /* 0xfffffff000e80947 */ /* 0x002fea000383ffff */
[----:B------:R-:W-:-:S07]  /*12e0*/  VIADD R5, R18, 0x1 ;  /* 0x0000000112057836 */ /* 0x000fce0000000000 */
.L_x_63:
[----:B------:R-:W-:-:S13]  /*12f0*/  ISETP.NE.AND P0, PT, R3, RZ, PT ;  /* 0x000000ff0300720c */ /* 0x000fda0003f05270 */
[----:B------:R-:W-:Y:S05]  /*1300*/  @!P0 BRA `(.L_x_62) ;  /* 0x0000000800b48947 */ /* 0x000fea0003800000 */
[----:B------:R-:W-:-:S13]  /*1310*/  ISETP.NE.AND P0, PT, R3, 0x1, PT ;  /* 0x000000010300780c */ /* 0x000fda0003f05270 */
[----:B------:R-:W-:Y:S05]  /*1320*/  @!P0 BRA `(.L_x_73) ;  /* 0x0000000400ac8947 */ /* 0x000fea0003800000 */
[----:B------:R-:W0:Y:S08]  /*1330*/  LDC.64 R22, c[0x0][0x388] ;  /* 0x0000e200ff167b82 */ /* 0x000e300000000a00 */
[----:B------:R-:W1:Y:S08]  /*1340*/  LDC.64 R20, c[0x0][0x380] ;  /* 0x0000e000ff147b82 */ /* 0x000e700000000a00 */
[----:B------:R-:W2:Y:S01]  /*1350*/  LDC.64 R16, c[0x0][0x390] ;  /* 0x0000e400ff107b82 */ /* 0x000ea20000000a00 */
[----:B0-----:R-:W-:-:S05]  /*1360*/  IMAD.WIDE.U32 R22, R5, 0x8, R22 ;  /* 0x0000000805167825 */ /* 0x001fca00078e0016 */
[----:B------:R-:W3:Y:S01]  /*1370*/  LDG.E.64.CONSTANT R14, desc[UR22][R22.64] ;  /* 0x00000016160e7981 */ /* 0x000ee2000c1e9b00 */
[----:B-1----:R-:W-:-:S05]  /*1380*/  IMAD.WIDE R20, R5, 0x8, R20 ;  /* 0x0000000805147825 */ /* 0x002fca00078e0214 */
[----:B------:R-:W3:Y:S01]  /*1390*/  LDG.E.64.CONSTANT R18, desc[UR22][R20.64+-0x8] ;  /* 0xfffff81614127981 */ /* 0x000ee2000c1e9b00 */
[----:B--2---:R-:W-:-:S05]  /*13a0*/  IMAD.WIDE.U32 R16, R5, 0x8, R16 ;  /* 0x0000000805107825 */ /* 0x004fca00078e0010 */
[----:B------:R-:W2:Y:S01]  /*13b0*/  LDG.E.64.CONSTANT R8, desc[UR22][R16.64] ;  /* 0x0000001610087981 */ /* 0x000ea2000c1e9b00 */
[----:B------:R-:W0:Y:S01]  /*13c0*/  S2R R3, SR_CgaCtaId ;  /* 0x0000000000037919 */ /* 0x000e220000008800 */
[----:B------:R-:W-:-:S04]  /*13d0*/  MOV R2, 0x400 ;  /* 0x0000040000027802 */ /* 0x000fc80000000f00 */
[----:B0-----:R-:W-:-:S05]  /*13e0*/  LEA R2, R3, R2, 0x18 ;  /* 0x0000000203027211 */ /* 0x001fca00078ec0ff */
[----:B------:R-:W-:-:S05]  /*13f0*/  IMAD R4, R5, 0x8, R2 ;  /* 0x0000000805047824 */ /* 0x000fca00078e0202 */
[----:B------:R-:W3:Y:S02]  /*1400*/  LDS.64 R2, [R4+-0x8] ;  /* 0xfffff80004027984 */ /* 0x000ee40000000a00 */
[----:B---3--:R-:W-:-:S06]  /*1410*/  DFMA R14, -R18, R2, R14 ;  /* 0x00000002120e722b */ /* 0x008fcc000000010e */
        /* <DEDUP_REMOVED lines=17> */
[----:B------:R-:W-:Y:S05]  /*1530*/  CALL.REL.NOINC `($__internal_2_$__cuda_sm20_div_rn_f64_full) ;  /* 0x0000001000e07944 */ /* 0x000fea0003c00000 */
.L_x_74:
[----:B------:R-:W-:-:S05]  /*1540*/  IMAD.WIDE.U32 R12, R5, 0x8, R24 ;  /* 0x00000008050c7825 */ /* 0x000fca00078e0018 */
[----:B------:R-:W2:Y:S01]  /*1550*/  LDG.E.64.CONSTANT R8, desc[UR22][R12.64] ;  /* 0x000000160c087981 */ /* 0x000ea2000c1e9b00 */
[----:B------:R-:W0:Y:S01]  /*1560*/  MUFU.RCP64H R27, R15 ;  /* 0x0000000f001b7308 */ /* 0x000e220000001800 */
[----:B------:R-:W-:Y:S01]  /*1570*/  LEA R3, R5, UR7, 0x3 ;  /* 0x0000000705037c11 */ /* 0x000fe2000f8e18ff */
[----:B------:R-:W-:Y:S01]  /*1580*/  IMAD.MOV.U32 R26, RZ, RZ, 0x1 ;  /* 0x00000001ff1a7424 */ /* 0x000fe200078e00ff */
[----:B------:R-:W-:Y:S04]  /*1590*/  STS.64 [R4], R6 ;  /* 0x0000000604007388 */ /* 0x000fe80000000a00 */
        /* <DEDUP_REMOVED lines=18> */
.L_x_75:
[----:B------:R-:W2:Y:S04]  /*16c0*/  LDG.E.64.CONSTANT R14, desc[UR22][R22.64+0x8] ;  /* 0x00000816160e7981 */ /* 0x000ea8000c1e9b00 */
[----:B------:R-:W2:Y:S04]  /*16d0*/  LDG.E.64.CONSTANT R20, desc[UR22][R20.64] ;  /* 0x0000001614147981 */ /* 0x000ea8000c1e9b00 */
[----:B------:R-:W3:Y:S04]  /*16e0*/  LDG.E.64.CONSTANT R8, desc[UR22][R16.64+0x8] ;  /* 0x0000081610087981 */ /* 0x000ee8000c1e9b00 */
[----:B------:R-:W-:Y:S04]  /*16f0*/  STS.64 [R3+-0x8], R6 ;  /* 0xfffff80603007388 */ /* 0x000fe80000000a00 */
[----:B------:R-:W2:Y:S02]  /*1700*/  LDS.64 R10, [R4] ;  /* 0x00000000040a7984 */ /* 0x000ea40000000a00 */
[----:B--2---:R-:W-:Y:S01]  /*1710*/  DFMA R14, -R20, R10, R14 ;  /* 0x0000000a140e722b */ /* 0x004fe2000000010e */
[----:B------:R-:W-:-:S02]  /*1720*/  MOV R10, 0x1 ;  /* 0x00000001000a7802 */ /* 0x000fc40000000f00 */
[----:B---3--:R-:W-:-:S03]  /*1730*/  FSETP.GEU.AND P1, PT, |R9|, 6.5827683646048100446e-37, PT ;  /* 0x036000000900780b */ /* 0x008fc60003f2e200 */
        /* <DEDUP_REMOVED lines=16> */
.L_x_76:
[----:B------:R-:W2:Y:S01]  /*1840*/  LDG.E.64.CONSTANT R12, desc[UR22][R12.64+0x8] ;  /* 0x000008160c0c7981 */ /* 0x000ea2000c1e9b00 */
[----:B------:R-:W0:Y:S01]  /*1850*/  MUFU.RCP64H R11, R15 ;  /* 0x0000000f000b7308 */ /* 0x000e220000001800 */
[----:B------:R-:W-:Y:S02]  /*1860*/  IMAD.MOV.U32 R10, RZ, RZ, 0x1 ;  /* 0x00000001ff0a7424 */ /* 0x000fe400078e00ff */
[----:B------:R-:W-:Y:S04]  /*1870*/  STS.64 [R4+0x8], R6 ;  /* 0x0000080604007388 */ /* 0x000fe80000000a00 */
        /* <DEDUP_REMOVED lines=19> */
[----:B------:R-:W-:Y:S05]  /*19b0*/  CALL.REL.NOINC `($__internal_2_$__cuda_sm20_div_rn_f64_full) ;  /* 0x0000000c00c07944 */ /* 0x000fea0003c00000 */
.L_x_77:
[----:B------:R0:W-:Y:S01]  /*19c0*/  STS.64 [R3], R6 ;  /* 0x0000000603007388 */ /* 0x0001e20000000a00 */
[----:B------:R-:W-:-:S07]  /*19d0*/  VIADD R5, R5, 0x2 ;  /* 0x0000000205057836 */ /* 0x000fce0000000000 */
.L_x_73:
[----:B------:R-:W1:Y:S02]  /*19e0*/  LDCU UR4, c[0x0][0x3a8] ;  /* 0x00007500ff0477ac */ /* 0x000e640008000800 */
[----:B-1----:R-:W-:-:S04]  /*19f0*/  ULOP3.LUT UR4, UR4, 0x1, URZ, 0xc0, !UPT ;  /* 0x0000000104047892 */ /* 0x002fc8000f8ec0ff */
[----:B------:R-:W-:-:S09]  /*1a00*/  UISETP.NE.U32.AND UP0, UPT, UR4, 0x1, UPT ;  /* 0x000000010400788c */ /* 0x000fd2000bf05070 */
[----:B------:R-:W-:Y:S05]  /*1a10*/  BRA.U UP0, `(.L_x_62) ;  /* 0x0000000100f07547 */ /* 0x000fea000b800000 */
[----:B0-----:R-:W0:Y:S08]  /*1a20*/  LDC.64 R6, c[0x0][0x388] ;  /* 0x0000e200ff067b82 */ /* 0x001e300000000a00 */
[----:B------:R-:W1:Y:S08]  /*1a30*/  LDC.64 R14, c[0x0][0x380] ;  /* 0x0000e000ff0e7b82 */ /* 0x000e700000000a00 */
[----:B------:R-:W2:Y:S01]  /*1a40*/  LDC.64 R8, c[0x0][0x390] ;  /* 0x0000e400ff087b82 */ /* 0x000ea20000000a00 */
[----:B0-----:R-:W-:-:S06]  /*1a50*/  IMAD.WIDE.U32 R6, R5, 0x8, R6 ;  /* 0x0000000805067825 */ /* 0x001fcc00078e0006 */
[----:B------:R-:W3:Y:S01]  /*1a60*/  LDG.E.64.CONSTANT R6, desc[UR22][R6.64] ;  /* 0x0000001606067981 */ /* 0x000ee2000c1e9b00 */
[----:B-1----:R-:W-:-:S06]  /*1a70*/  IMAD.WIDE R14, R5, 0x8, R14 ;  /* 0x00000008050e7825 */ /* 0x002fcc00078e020e */
[----:B------:R-:W3:Y:S01]  /*1a80*/  LDG.E.64.CONSTANT R14, desc[UR22][R14.64+-0x8] ;  /* 0xfffff8160e0e7981 */ /* 0x000ee2000c1e9b00 */
[----:B--2---:R-:W-:-:S06]  /*1a90*/  IMAD.WIDE.U32 R8, R5, 0x8, R8 ;  /* 0x0000000805087825 */ /* 0x004fcc00078e0008 */
        /* <DEDUP_REMOVED lines=8> */
[----:B------:R-:W-:-:S06]  /*1b20*/  MOV R6, 0x1 ;  /* 0x0000000100067802 */ /* 0x000fcc0000000f00 */
        /* <DEDUP_REMOVED lines=15> */
[----:B------:R-:W-:Y:S05]  /*1c20*/  CALL.REL.NOINC `($__internal_2_$__cuda_sm20_div_rn_f64_full) ;  /* 0x0000000c00247944 */ /* 0x000fea0003c00000 */
.L_x_78:
[----:B------:R-:W-:-:S06]  /*1c30*/  IMAD.WIDE.U32 R8, R5, 0x8, R24 ;  /* 0x0000000805087825 */ /* 0x000fcc00078e0018 */
        /* <DEDUP_REMOVED lines=25> */
.L_x_79:
[----:B------:R1:W-:Y:S02]  /*1dd0*/  STS.64 [R5+-0x8], R6 ;  /* 0xfffff80605007388 */ /* 0x0003e40000000a00 */
.L_x_62:
[----:B0-----:R-:W0:Y:S08]  /*1de0*/  LDC R3, c[0x0][0x3a8] ;  /* 0x0000ea00ff037b82 */ /* 0x001e300000000800 */
[----:B-1----:R-:W1:Y:S08]  /*1df0*/  LDC.64 R6, c[0x0][0x388] ;  /* 0x0000e200ff067b82 */ /* 0x002e700000000a00 */
[----:B------:R-:W0:Y:S01]  /*1e00*/  LDC.64 R8, c[0x0][0x380] ;  /* 0x0000e000ff087b82 */ /* 0x000e220000000a00 */
[C---:B------:R-:W-:Y:S01]  /*1e10*/  IMAD.WIDE R24, R0.reuse, 0x8, R24 ;  /* 0x0000000800187825 */ /* 0x040fe200078e0218 */
[----:B------:R-:W2:Y:S05]  /*1e20*/  LDS.64 R10, [UR7+-0x10] ;  /* 0xfffff007ff0a7984 */ /* 0x000eaa0008000a00 */
[----:B------:R-:W3:Y:S01]  /*1e30*/  LDG.E.64.CONSTANT R24, desc[UR22][R24.64] ;  /* 0x0000001618187981 */ /* 0x000ee2000c1e9b00 */
[----:B-1----:R-:W-:-:S06]  /*1e40*/  IMAD.WIDE R6, R0, 0x8, R6 ;  /* 0x0000000800067825 */ /* 0x002fcc00078e0206 */
[----:B------:R-:W2:Y:S01]  /*1e50*/  LDG.E.64.CONSTANT R6, desc[UR22][R6.64] ;  /* 0x0000001606067981 */ /* 0x000ea2000c1e9b00 */
[----:B0-----:R-:W-:-:S06]  /*1e60*/  IMAD.WIDE R8, R3, 0x8, R8 ;  /* 0x0000000803087825 */ /* 0x001fcc00078e0208 */
[----:B------:R-:W2:Y:S01]  /*1e70*/  LDG.E.64.CONSTANT R8, desc[UR22][R8.64+-0x10] ;  /* 0xfffff01608087981 */ /* 0x000ea2000c1e9b00 */
[----:B------:R-:W-:Y:S01]  /*1e80*/  LEA R4, R3, UR20, 0x3 ;  /* 0x0000001403047c11 */ /* 0x000fe2000f8e18ff */
[----:B------:R-:W-:-:S04]  /*1e90*/  IMAD.MOV.U32 R14, RZ, RZ, 0x1 ;  /* 0x00000001ff0e7424 */ /* 0x000fc800078e00ff */
[----:B------:R-:W3:Y:S01]  /*1ea0*/  LDS.64 R12, [R4+-0x10] ;  /* 0xfffff000040c7984 */ /* 0x000ee20000000a00 */
[----:B------:R-:W0:Y:S01]  /*1eb0*/  S2R R2, SR_CTAID.X ;  /* 0x0000000000027919 */ /* 0x000e220000002500 */
[----:B--2---:R-:W-:-:S06]  /*1ec0*/  DFMA R10, -R8, R10, R6 ;  /* 0x0000000a080a722b */ /* 0x004fcc0000000106 */
[----:B------:R-:W1:Y:S02]  /*1ed0*/  MUFU.RCP64H R15, R11 ;  /* 0x0000000b000f7308 */ /* 0x000e640000001800 */
[----:B-1----:R-:W-:-:S08]  /*1ee0*/  DFMA R16, -R10, R14, 1 ;  /* 0x3ff000000a10742b */ /* 0x002fd0000000010e */
[----:B------:R-:W-:-:S08]  /*1ef0*/  DFMA R16, R16, R16, R16 ;  /* 0x000000101010722b */ /* 0x000fd00000000010 */
[----:B------:R-:W-:-:S08]  /*1f00*/  DFMA R16, R14, R16, R14 ;  /* 0x000000100e10722b */ /* 0x000fd0000000000e */
[----:B------:R-:W-:Y:S02]  /*1f10*/  DFMA R6, -R10, R16, 1 ;  /* 0x3ff000000a06742b */ /* 0x000fe40000000110 */
[----:B---3--:R-:W-:-:S06]  /*1f20*/  DFMA R8, -R8, R12, R24 ;  /* 0x0000000c0808722b */ /* 0x008fcc0000000118 */
[----:B------:R-:W-:Y:S01]  /*1f30*/  DFMA R6, R16, R6, R16 ;  /* 0x000000061006722b */ /* 0x000fe20000000010 */
[----:B------:R-:W1:Y:S07]  /*1f40*/  LDC.64 R16, c[0x0][0x3a0] ;  /* 0x0000e800ff107b82 */ /* 0x000e6e0000000a00 */
[----:B------:R-:W-:-:S08]  /*1f50*/  DMUL R12, R8, R6 ;  /* 0x00000006080c7228 */ /* 0x000fd00000000000 */
[----:B------:R-:W-:-:S08]  /*1f60*/  DFMA R14, -R10, R12, R8 ;  /* 0x0000000c0a0e722b */ /* 0x000fd00000000108 */
[----:B------:R-:W-:Y:S01]  /*1f70*/  DFMA R6, R6, R14, R12 ;  /* 0x0000000e0606722b */ /* 0x000fe2000000000c */
[----:B------:R-:W-:-:S09]  /*1f80*/  FSETP.GEU.AND P1, PT, |R9|, 6.5827683646048100446e-37, PT ;  /* 0x036000000900780b */ /* 0x000fd20003f2e200 */
[----:B------:R-:W-:-:S05]  /*1f90*/  FFMA R5, RZ, R11, R7 ;  /* 0x0000000bff057223 */ /* 0x000fca0000000007 */
[----:B------:R-:W-:Y:S01]  /*1fa0*/  FSETP.GT.AND P0, PT, |R5|, 1.469367938527859385e-39, PT ;  /* 0x001000000500780b */ /* 0x000fe20003f04200 */
[----:B0-----:R-:W-:Y:S02]  /*1fb0*/  IMAD R13, R2, R3, RZ ;  /* 0x00000003020d7224 */ /* 0x001fe400078e02ff */
[----:B------:R-:W-:Y:S02]  /*1fc0*/  VIADD R3, R3, 0xfffffffe ;  /* 0xfffffffe03037836 */ /* 0x000fe40000000000 */
[----:B-1----:R-:W-:-:S08]  /*1fd0*/  IMAD.WIDE R12, R13, 0x8, R16 ;  /* 0x000000080d0c7825 */ /* 0x002fd000078e0210 */
[----:B------:R-:W-:Y:S05]  /*1fe0*/  @P0 BRA P1, `(.L_x_80) ;  /* 0x0000000000100947 */ /* 0x000fea0000800000 */
[----:B------:R-:W-:Y:S01]  /*1ff0*/  MOV R6, R10 ;  /* 0x0000000a00067202 */ /* 0x000fe20000000f00 */
[----:B------:R-:W-:Y:S01]  /*2000*/  IMAD.MOV.U32 R7, RZ, RZ, R11 ;  /* 0x000000ffff077224 */ /* 0x000fe200078e000b */
[----:B------:R-:W-:-:S07]  /*2010*/  MOV R2, 0x2030 ;  /* 0x0000203000027802 */ /* 0x000fce0000000f00 */
[----:B------:R-:W-:Y:S05]  /*2020*/  CALL.REL.NOINC `($__internal_2_$__cuda_sm20_div_rn_f64_full) ;  /* 0x0000000800247944 */ /* 0x000fea0003c00000 */
.L_x_80:
[----:B------:R-:W0:Y:S01]  /*2030*/  LDC R2, c[0x0][0x3a8] ;  /* 0x0000ea00ff027b82 */ /* 0x000e220000000800 */
[----:B------:R-:W-:Y:S01]  /*2040*/  IMAD.WIDE R8, R0, 0x8, R12 ;  /* 0x0000000800087825 */ /* 0x000fe200078e020c */
[----:B------:R1:W-:Y:S04]  /*2050*/  STS.64 [R4+-0x8], R6 ;  /* 0xfffff80604007388 */ /* 0x0003e80000000a00 */
[----:B------:R1:W-:Y:S01]  /*2060*/  STG.E.64 desc[UR22][R8.64], R6 ;  /* 0x0000000608007986 */ /* 0x0003e2000c101b16 */
[----:B0-----:R-:W-:-:S13]  /*2070*/  ISETP.GE.AND P0, PT, R2, 0x2, PT ;  /* 0x000000020200780c */ /* 0x001fda0003f06270 */
[----:B-1----:R-:W-:Y:S05]  /*2080*/  @!P0 EXIT ;  /* 0x000000000000894d */ /* 0x002fea0003800000 */
[----:B------:R-:W-:Y:S02]  /*2090*/  ISETP.GE.U32.AND P0, PT, R3, 0x7, PT ;  /* 0x000000070300780c */ /* 0x000fe40003f06070 */
[----:B------:R-:W-:-:S04]  /*20a0*/  LOP3.LUT R4, R0, 0x7, RZ, 0xc0, !PT ;  /* 0x0000000700047812 */ /* 0x000fc800078ec0ff */
[----:B------:R-:W-:-:S07]  /*20b0*/  ISETP.NE.AND P1, PT, R4, RZ, PT ;  /* 0x000000ff0400720c */ /* 0x000fce0003f25270 */
[----:B------:R-:W-:Y:S06]  /*20c0*/  @!P0 BRA `(.L_x_81) ;  /* 0x0000000000e08947 */ /* 0x000fec0003800000 */
[----:B------:R-:W0:Y:S01]  /*20d0*/  S2R R9, SR_CgaCtaId ;  /* 0x0000000000097919 */ /* 0x000e220000008800 */
[----:B------:R-:W-:Y:S01]  /*20e0*/  MOV R2, 0x400 ;  /* 0x0000040000027802 */ /* 0x000fe20000000f00 */
[----:B------:R-:W-:Y:S01]  /*20f0*/  IMAD.MOV.U32 R28, RZ, RZ, R6 ;  /* 0x000000ffff1c7224 */ /* 0x000fe200078e0006 */
[----:B------:R-:W-:Y:S01]  /*2100*/  LOP3.LUT R5, R0, 0xfffffff8, RZ, 0xc0, !PT ;  /* 0xfffffff800057812 */ /* 0x000fe200078ec0ff */
[----:B------:R-:W-:Y:S01]  /*2110*/  IMAD.MOV.U32 R29, RZ, RZ, R7 ;  /* 0x000000ffff1d7224 */ /* 0x000fe200078e0007 */
[----:B------:R-:W-:Y:S01]  /*2120*/  UMOV UR4, URZ ;  /* 0x000000ff00047c82 */ /* 0x000fe20008000000 */
[----:B0-----:R-:W-:-:S07]  /*2130*/  LEA R2, R9, R2, 0x18 ;  /* 0x0000000209027211 */ /* 0x001fce00078ec0ff */
.L_x_82:
[C---:B------:R-:W-:Y:S01]  /*2140*/  IMAD R32, R3.reuse, 0x8, R2 ;  /* 0x0000000803207824 */ /* 0x040fe200078e0202 */
[C---:B------:R-:W-:Y:S01]  /*2150*/  LEA R33, R3.reuse, UR7, 0x3 ;  /* 0x0000000703217c11 */ /* 0x040fe2000f8e18ff */
[C---:B------:R-:W-:Y:S01]  /*2160*/  VIADD R37, R3.reuse, 0xfffffffb ;  /* 0xfffffffb03257836 */ /* 0x040fe20000000000 */
[----:B------:R-:W-:Y:S01]  /*2170*/  UIADD3 UR4, UPT, UPT, UR4, 0x8, URZ ;  /* 0x0000000804047890 */ /* 0x000fe2000fffe0ff */
[----:B------:R-:W-:Y:S01]  /*2180*/  VIADD R36, R3, 0xfffffff9 ;  /* 0xfffffff903247836 */ /* 0x000fe20000000000 */
[----:B------:R-:W-:Y:S04]  /*2190*/  LDS.64 R26, [R32] ;  /* 0x00000000201a7984 */ /* 0x000fe80000000a00 */
[----:B0-----:R-:W0:Y:S01]  /*21a0*/  LDS.128 R20, [R33+-0x10] ;  /* 0xfffff00021147984 */ /* 0x001e220000000c00 */
[----:B------:R-:W-:-:S03]  /*21b0*/  ISETP.NE.AND P0, PT, R5, UR4, PT ;  /* 0x0000000405007c0c */ /* 0x000fc6000bf05270 */
[----:B------:R-:W1:Y:S04]  /*21c0*/  LDS.64 R34, [R32+-0x8] ;  /* 0xfffff80020227984 */ /* 0x000e680000000a00 */
[----:B------:R-:W-:Y:S04]  /*21d0*/  LDS.64 R6, [R32+-0x10] ;  /* 0xfffff00020067984 */ /* 0x000fe80000000a00 */
[----:B------:R-:W2:Y:S04]  /*21e0*/  LDS.128 R16, [R33+-0x20] ;  /* 0xffffe00021107984 */ /* 0x000ea80000000c00 */
[----:B------:R-:W3:Y:S04]  /*21f0*/  LDS.64 R14, [R32+-0x18] ;  /* 0xffffe800200e7984 */ /* 0x000ee80000000a00 */
[----:B------:R-:W-:Y:S04]  /*2200*/  LDS.64 R24, [R32+-0x20] ;  /* 0xffffe00020187984 */ /* 0x000fe80000000a00 */
[----:B------:R-:W4:Y:S04]  /*2210*/  LDS.128 R8, [R33+-0x30] ;  /* 0xffffd00021087984 */ /* 0x000f280000000c00 */
[----:B------:R-:W-:Y:S01]  /*2220*/  LDS.64 R30, [R32+-0x30] ;  /* 0xffffd000201e7984 */ /* 0x000fe20000000a00 */
[----:B0-----:R-:W-:-:S03]  /*2230*/  DFMA R26, -R26, R28, R22 ;  /* 0x0000001c1a1a722b */ /* 0x001fc60000000116 */
[----:B------:R-:W0:Y:S05]  /*2240*/  LDS.64 R28, [R32+-0x28] ;  /* 0xffffd800201c7984 */ /* 0x000e2a0000000a00 */
[----:B-1----:R-:W-:Y:S01]  /*2250*/  DFMA R34, R26, -R34, R20 ;  /* 0x800000221a22722b */ /* 0x002fe20000000014 */
[----:B------:R1:W5:Y:S07]  /*2260*/  LDS.128 R20, [R33+-0x40] ;  /* 0xffffc00021147984 */ /* 0x00036e0000000c00 */
[----:B--2---:R-:W-:Y:S01]  /*2270*/  DFMA R6, R34, -R6, R18 ;  /* 0x800000062206722b */ /* 0x004fe20000000012 */
[----:B------:R2:W5:Y:S01]  /*2280*/  LDS.64 R18, [R32+-0x38] ;  /* 0xffffc80020127984 */ /* 0x0005620000000a00 */
[----:B-1----:R-:W-:-:S06]  /*2290*/  VIADD R33, R3, 0xfffffffd ;  /* 0xfffffffd03217836 */ /* 0x002fcc0000000000 */
[----:B---3--:R-:W-:Y:S01]  /*22a0*/  DFMA R14, R6, -R14, R16 ;  /* 0x8000000e060e722b */ /* 0x008fe20000000010 */
[C---:B------:R-:W-:Y:S01]  /*22b0*/  IMAD.WIDE.U32 R16, R3.reuse, 0x8, R12 ;  /* 0x0000000803107825 */ /* 0x040fe200078e000c */
[----:B--2---:R-:W-:-:S04]  /*22c0*/  IADD3 R32, PT, PT, R3, -0x6, RZ ;  /* 0xfffffffa03207810 */ /* 0x004fc80007ffe0ff */
[----:B------:R1:W-:Y:S02]  /*22d0*/  STG.E.64 desc[UR22][R16.64], R26 ;  /* 0x0000001a10007986 */ /* 0x0003e4000c101b16 */
[----:B----4-:R-:W-:Y:S01]  /*22e0*/  DFMA R10, R14, -R24, R10 ;  /* 0x800000180e0a722b */ /* 0x010fe2000000000a */
[----:B------:R-:W-:-:S05]  /*22f0*/  IADD3 R25, PT, PT, R3, -0x1, RZ ;  /* 0xffffffff03197810 */ /* 0x000fca0007ffe0ff */
[--C-:B------:R-:W-:Y:S02]  /*2300*/  IMAD.WIDE.U32 R24, R25, 0x8, R12.reuse ;  /* 0x0000000819187825 */ /* 0x100fe400078e000c */
[----:B0-----:R-:W-:Y:S02]  /*2310*/  DFMA R8, R10, -R28, R8 ;  /* 0x8000001c0a08722b */ /* 0x001fe40000000008 */
[----:B------:R-:W-:Y:S01]  /*2320*/  VIADD R29, R3, 0xfffffffe ;  /* 0xfffffffe031d7836 */ /* 0x000fe20000000000 */
[----:B------:R0:W-:Y:S01]  /*2330*/  STG.E.64 desc[UR22][R24.64], R34 ;  /* 0x0000002218007986 */ /* 0x0001e2000c101b16 */
[----:B-1----:R-:W-:-:S04]  /*2340*/  IMAD.WIDE.U32 R16, R37, 0x8, R12 ;  /* 0x0000000825107825 */ /* 0x002fc800078e000c */
[----:B-----5:R-:W-:Y:S01]  /*2350*/  DFMA R22, R8, -R30, R22 ;  /* 0x8000001e0816722b */ /* 0x020fe20000000016 */
[----:B------:R-:W-:-:S05]  /*2360*/  IMAD.WIDE.U32 R30, R29, 0x8, R12 ;  /* 0x000000081d1e7825 */ /* 0x000fca00078e000c */
[----:B------:R1:W-:Y:S02]  /*2370*/  STG.E.64 desc[UR22][R30.64], R6 ;  /* 0x000000061e007986 */ /* 0x0003e4000c101b16 */
[----:B------:R-:W-:Y:S01]  /*2380*/  DFMA R28, R22, -R18, R20 ;  /* 0x80000012161c722b */ /* 0x000fe20000000014 */
[----:B0-----:R-:W-:-:S04]  /*2390*/  IMAD.WIDE.U32 R24, R32, 0x8, R12 ;  /* 0x0000000820187825 */ /* 0x001fc800078e000c */
[----:B------:R-:W-:Y:S02]  /*23a0*/  VIADD R21, R3, 0xfffffffc ;  /* 0xfffffffc03157836 */ /* 0x000fe40000000000 */
[----:B------:R-:W-:-:S04]  /*23b0*/  IMAD.WIDE.U32 R18, R33, 0x8, R12 ;  /* 0x0000000821127825 */ /* 0x000fc800078e000c */
[--C-:B------:R-:W-:Y:S01]  /*23c0*/  IMAD.WIDE.U32 R20, R21, 0x8, R12.reuse ;  /* 0x0000000815147825 */ /* 0x100fe200078e000c */
[----:B------:R0:W-:Y:S03]  /*23d0*/  STG.E.64 desc[UR22][R18.64], R14 ;  /* 0x0000000e12007986 */ /* 0x0001e6000c101b16 */
[----:B-1----:R-:W-:Y:S01]  /*23e0*/  IMAD.WIDE.U32 R6, R36, 0x8, R12 ;  /* 0x0000000824067825 */ /* 0x002fe200078e000c */
[----:B------:R0:W-:Y:S03]  /*23f0*/  STG.E.64 desc[UR22][R20.64], R10 ;  /* 0x0000000a14007986 */ /* 0x0001e6000c101b16 */
[----:B------:R-:W-:Y:S01]  /*2400*/  VIADD R3, R3, 0xfffffff8 ;  /* 0xfffffff803037836 */ /* 0x000fe20000000000 */
[----:B------:R0:W-:Y:S04]  /*2410*/  STG.E.64 desc[UR22][R16.64], R8 ;  /* 0x0000000810007986 */ /* 0x0001e8000c101b16 */
[----:B------:R0:W-:Y:S04]  /*2420*/  STG.E.64 desc[UR22][R24.64], R22 ;  /* 0x0000001618007986 */ /* 0x0001e8000c101b16 */
[----:B------:R0:W-:Y:S01]  /*2430*/  STG.E.64 desc[UR22][R6.64], R28 ;  /* 0x0000001c06007986 */ /* 0x0001e2000c101b16 */
[----:B------:R-:W-:Y:S05]  /*2440*/  @P0 BRA `(.L_x_82) ;  /* 0xfffffffc003c0947 */ /* 0x000fea000383ffff */
.L_x_81:
[----:B------:R-:W-:Y:S05]  /*2450*/  @!P1 EXIT ;  /* 0x000000000000994d */ /* 0x000fea0003800000 */
[----:B------:R-:W-:Y:S02]  /*2460*/  ISETP.GE.U32.AND P0, PT, R4, 0x4, PT ;  /* 0x000000040400780c */ /* 0x000fe40003f06070 */
[----:B------:R-:W-:-:S04]  /*2470*/  LOP3.LUT R2, R0, 0x3, RZ, 0xc0, !PT ;  /* 0x0000000300027812 */ /* 0x000fc800078ec0ff */
[----:B------:R-:W-:-:S07]  /*2480*/  ISETP.NE.AND P1, PT, R2, RZ, PT ;  /* 0x000000ff0200720c */ /* 0x000fce0003f25270 */
[----:B------:R-:W-:Y:S06]  /*2490*/  @!P0 BRA `(.L_x_83) ;  /* 0x0000000000788947 */ /* 0x000fec0003800000 */
[----:B------:R-:W-:-:S05]  /*24a0*/  IMAD.WIDE.U32 R4, R3, 0x8, R12 ;  /* 0x0000000803047825 */ /* 0x000fca00078e000c */
[----:B0-----:R-:W2:Y:S01]  /*24b0*/  LDG.E.64 R8, desc[UR22][R4.64+0x8] ;  /* 0x0000081604087981 */ /* 0x001ea2000c1e1b00 */
[----:B------:R-:W-:Y:S02]  /*24c0*/  MOV R6, 0x400 ;  /* 0x0000040000067802 */ /* 0x000fe40000000f00 */
[----:B------:R-:W-:Y:S01]  /*24d0*/  LEA R26, R3, UR7, 0x3 ;  /* 0x00000007031a7c11 */ /* 0x000fe2000f8e18ff */
[----:B------:R-:W0:Y:S04]  /*24e0*/  S2R R7, SR_CgaCtaId ;  /* 0x0000000000077919 */ /* 0x000e280000008800 */
[----:B------:R-:W-:Y:S04]  /*24f0*/  LDS.64 R14, [R26+-0x8] ;  /* 0xfffff8001a0e7984 */ /* 0x000fe80000000a00 */
[----:B------:R-:W-:Y:S04]  /*2500*/  LDS.64 R18, [R26+-0x10] ;  /* 0xfffff0001a127984 */ /* 0x000fe80000000a00 */
[----:B------:R-:W-:Y:S01]  /*2510*/  LDS.64 R22, [R26+-0x18] ;  /* 0xffffe8001a167984 */ /* 0x000fe20000000a00 */
[----:B0-----:R-:W-:-:S05]  /*2520*/  LEA R6, R7, R6, 0x18 ;  /* 0x0000000607067211 */ /* 0x001fca00078ec0ff */
[----:B------:R-:W-:Y:S02]  /*2530*/  IMAD R27, R3, 0x8, R6 ;  /* 0x00000008031b7824 */ /* 0x000fe400078e0206 */
[----:B------:R-:W-:Y:S04]  /*2540*/  LDS.64 R6, [R26+-0x20] ;  /* 0xffffe0001a067984 */ /* 0x000fe80000000a00 */
[----:B------:R-:W2:Y:S04]  /*2550*/  LDS.64 R16, [R27] ;  /* 0x000000001b107984 */ /* 0x000ea80000000a00 */
[----:B------:R-:W0:Y:S04]  /*2560*/  LDS.64 R20, [R27+-0x8] ;  /* 0xfffff8001b147984 */ /* 0x000e280000000a00 */
[----:B------:R-:W1:Y:S04]  /*2570*/  LDS.64 R24, [R27+-0x10] ;  /* 0xfffff0001b187984 */ /* 0x000e680000000a00 */
[----:B------:R-:W3:Y:S01]  /*2580*/  LDS.64 R10, [R27+-0x18] ;  /* 0xffffe8001b0a7984 */ /* 0x000ee20000000a00 */
[----:B--2---:R-:W-:-:S07]  /*2590*/  DFMA R8, -R16, R8, R14 ;  /* 0x000000081008722b */ /* 0x004fce000000010e */
[----:B------:R2:W-:Y:S01]  /*25a0*/  STG.E.64 desc[UR22][R4.64], R8 ;  /* 0x0000000804007986 */ /* 0x0005e2000c101b16 */
[----:B0-----:R-:W-:Y:S01]  /*25b0*/  DFMA R14, R8, -R20, R18 ;  /* 0x80000014080e722b */ /* 0x001fe20000000012 */
[C---:B------:R-:W-:Y:S01]  /*25c0*/  VIADD R19, R3.reuse, 0xffffffff ;  /* 0xffffffff03137836 */ /* 0x040fe20000000000 */
[----:B------:R-:W-:-:S06]  /*25d0*/  IADD3 R21, PT, PT, R3, -0x2, RZ ;  /* 0xfffffffe03157810 */ /* 0x000fcc0007ffe0ff */
[----:B-1----:R-:W-:Y:S01]  /*25e0*/  DFMA R22, R14, -R24, R22 ;  /* 0x800000180e16722b */ /* 0x002fe20000000016 */
[C---:B------:R-:W-:Y:S02]  /*25f0*/  VIADD R25, R3.reuse, 0xfffffffd ;  /* 0xfffffffd03197836 */ /* 0x040fe40000000000 */
[----:B------:R-:W-:-:S05]  /*2600*/  VIADD R3, R3, 0xfffffffc ;  /* 0xfffffffc03037836 */ /* 0x000fca0000000000 */
[----:B---3--:R-:W-:Y:S01]  /*2610*/  DFMA R16, R22, -R10, R6 ;  /* 0x8000000a1610722b */ /* 0x008fe20000000006 */
[----:B------:R-:W-:-:S04]  /*2620*/  IMAD.WIDE.U32 R6, R19, 0x8, R12 ;  /* 0x0000000813067825 */ /* 0x000fc800078e000c */
[--C-:B------:R-:W-:Y:S01]  /*2630*/  IMAD.WIDE.U32 R10, R21, 0x8, R12.reuse ;  /* 0x00000008150a7825 */ /* 0x100fe200078e000c */
[----:B------:R2:W-:Y:S03]  /*2640*/  STG.E.64 desc[UR22][R6.64], R14 ;  /* 0x0000000e06007986 */ /* 0x0005e6000c101b16 */
[----:B------:R-:W-:Y:S01]  /*2650*/  IMAD.WIDE.U32 R18, R25, 0x8, R12 ;  /* 0x0000000819127825 */ /* 0x000fe200078e000c */
[----:B------:R2:W-:Y:S04]  /*2660*/  STG.E.64 desc[UR22][R10.64], R22 ;  /* 0x000000160a007986 */ /* 0x0005e8000c101b16 */
[----:B------:R2:W-:Y:S02]  /*2670*/  STG.E.64 desc[UR22][R18.64], R16 ;  /* 0x0000001012007986 */ /* 0x0005e4000c101b16 */
.L_x_83:
[----:B------:R-:W-:Y:S05]  /*2680*/  @!P1 EXIT ;  /* 0x000000000000994d */ /* 0x000fea0003800000 */
[----:B------:R-:W-:Y:S02]  /*2690*/  ISETP.NE.AND P0, PT, R2, 0x1, PT ;  /* 0x000000010200780c */ /* 0x000fe40003f05270 */
[----:B------:R-:W-:-:S04]  /*26a0*/  LOP3.LUT R0, R0, 0x1, RZ, 0xc0, !PT ;  /* 0x0000000100007812 */ /* 0x000fc800078ec0ff */
[----:B------:R-:W-:-:S07]  /*26b0*/  ISETP.NE.U32.AND P1, PT, R0, 0x1, PT ;  /* 0x000000010000780c */ /* 0x000fce0003f25070 */
[----:B------:R-:W-:Y:S06]  /*26c0*/  @!P0 BRA `(.L_x_84) ;  /* 0x0000000000488947 */ /* 0x000fec0003800000 */
[----:B0-2---:R-:W-:-:S05]  /*26d0*/  IMAD.WIDE.U32 R10, R3, 0x8, R12 ;  /* 0x00000008030a7825 */ /* 0x005fca00078e000c */
[----:B------:R-:W2:Y:S01]  /*26e0*/  LDG.E.64 R4, desc[UR22][R10.64+0x8] ;  /* 0x000008160a047981 */ /* 0x000ea2000c1e1b00 */
[----:B------:R-:W-:Y:S01]  /*26f0*/  MOV R0, 0x400 ;  /* 0x0000040000007802 */ /* 0x000fe20000000f00 */
[----:B------:R-:W0:Y:S03]  /*2700*/  S2R R7, SR_CgaCtaId ;  /* 0x0000000000077919 */ /* 0x000e260000008800 */
[----:B0-----:R-:W-:Y:S02]  /*2710*/  LEA R2, R7, R0, 0x18 ;  /* 0x0000000007027211 */ /* 0x001fe400078ec0ff */
[----:B------:R-:W-:-:S03]  /*2720*/  LEA R0, R3, UR7, 0x3 ;  /* 0x0000000703007c11 */ /* 0x000fc6000f8e18ff */
[C---:B------:R-:W-:Y:S02]  /*2730*/  IMAD R2, R3.reuse, 0x8, R2 ;  /* 0x0000000803027824 */ /* 0x040fe400078e0202 */
[----:B------:R-:W-:Y:S04]  /*2740*/  LDS.64 R6, [R0+-0x8] ;  /* 0xfffff80000067984 */ /* 0x000fe80000000a00 */
        /* <DEDUP_REMOVED lines=10> */
.L_x_84:
[----:B------:R-:W-:Y:S05]  /*27f0*/  @P1 EXIT ;  /* 0x000000000000194d */ /* 0x000fea0003800000 */
[----:B------:R-:W-:-:S05]  /*2800*/  IMAD.WIDE.U32 R12, R3, 0x8, R12 ;  /* 0x00000008030c7825 */ /* 0x000fca00078e000c */
[----:B012---:R-:W2:Y:S01]  /*2810*/  LDG.E.64 R6, desc[UR22][R12.64+0x8] ;  /* 0x000008160c067981 */ /* 0x007ea2000c1e1b00 */
[----:B------:R-:W-:Y:S01]  /*2820*/  MOV R0, 0x400 ;  /* 0x0000040000007802 */ /* 0x000fe20000000f00 */
[----:B------:R-:W0:Y:S03]  /*2830*/  S2R R5, SR_CgaCtaId ;  /* 0x0000000000057919 */ /* 0x000e260000008800 */
[----:B0-----:R-:W-:Y:S02]  /*2840*/  LEA R4, R5, R0, 0x18 ;  /* 0x0000000005047211 */ /* 0x001fe400078ec0ff */
[----:B------:R-:W-:-:S03]  /*2850*/  LEA R0, R3, UR7, 0x3 ;  /* 0x0000000703007c11 */ /* 0x000fc6000f8e18ff */
[----:B------:R-:W-:Y:S02]  /*2860*/  IMAD R4, R3, 0x8, R4 ;  /* 0x0000000803047824 */ /* 0x000fe400078e0204 */
[----:B------:R-:W-:Y:S04]  /*2870*/  LDS.64 R2, [R0+-0x8] ;  /* 0xfffff80000027984 */ /* 0x000fe80000000a00 */
[----:B------:R-:W2:Y:S02]  /*2880*/  LDS.64 R4, [R4] ;  /* 0x0000000004047984 */ /* 0x000ea40000000a00 */
[----:B--2---:R-:W-:-:S07]  /*2890*/  DFMA R2, -R4, R6, R2 ;  /* 0x000000060402722b */ /* 0x004fce0000000102 */
[----:B------:R-:W-:Y:S01]  /*28a0*/  STG.E.64 desc[UR22][R12.64], R2 ;  /* 0x000000020c007986 */ /* 0x000fe2000c101b16 */
[----:B------:R-:W-:Y:S05]  /*28b0*/  EXIT ;  /* 0x000000000000794d */ /* 0x000fea0003800000 */
        .weak           $__internal_2_$__cuda_sm20_div_rn_f64_full
        .type           $__internal_2_$__cuda_sm20_div_rn_f64_full,@function
        .size           $__internal_2_$__cuda_sm20_div_rn_f64_full,(.L_x_93 - $__internal_2_$__cuda_sm20_div_rn_f64_full)
$__internal_2_$__cuda_sm20_div_rn_f64_full:
[C---:B------:R-:W-:Y:S01]  /*28c0*/  FSETP.GEU.AND P0, PT, |R7|.reuse, 1.469367938527859385e-39, PT ;  /* 0x001000000700780b */ /* 0x040fe20003f0e200 */
[----:B------:R-:W-:Y:S01]  /*28d0*/  IMAD.MOV.U32 R26, RZ, RZ, 0x1 ;  /* 0x00000001ff1a7424 */ /* 0x000fe200078e00ff */
[C---:B------:R-:W-:Y:S01]  /*28e0*/  LOP3.LUT R10, R7.reuse, 0x800fffff, RZ, 0xc0, !PT ;  /* 0x800fffff070a7812 */ /* 0x040fe200078ec0ff */
[----:B------:R-:W-:Y:S01]  /*28f0*/  IMAD.MOV.U32 R32, RZ, RZ, R8 ;  /* 0x000000ffff207224 */ /* 0x000fe200078e0008 */
[----:B------:R-:W-:Y:S01]  /*2900*/  MOV R33, R9 ;  /* 0x0000000900217202 */ /* 0x000fe20000000f00 */
[----:B------:R-:W-:Y:S01]  /*2910*/  IMAD.MOV.U32 R9, RZ, RZ, 0x1ca00000 ;  /* 0x1ca00000ff097424 */ /* 0x000fe200078e00ff */
[----:B------:R-:W-:Y:S01]  /*2920*/  LOP3.LUT R11, R10, 0x3ff00000, RZ, 0xfc, !PT ;  /* 0x3ff000000a0b7812 */ /* 0x000fe200078efcff */
[----:B------:R-:W-:Y:S01]  /*2930*/  IMAD.MOV.U32 R10, RZ, RZ, R6 ;  /* 0x000000ffff0a7224 */ /* 0x000fe200078e0006 */
[----:B------:R-:W-:-:S05]  /*2940*/  LOP3.LUT R8, R7, 0x7ff00000, RZ, 0xc0, !PT ;  /* 0x7ff0000007087812 */ /* 0x000fca00078ec0ff */
[----:B------:R-:W-:-:S06]  /*2950*/  @!P0 DMUL R10, R6, 8.98846567431157953865e+307 ;  /* 0x7fe00000060a8828 */ /* 0x000fcc0000000000 */
[----:B------:R-:W0:Y:S02]  /*2960*/  MUFU.RCP64H R27, R11 ;  /* 0x0000000b001b7308 */ /* 0x000e240000001800 */
[----:B0-----:R-:W-:-:S08]  /*2970*/  DFMA R30, R26, -R10, 1 ;  /* 0x3ff000001a1e742b */ /* 0x001fd0000000080a */
[----:B------:R-:W-:-:S08]  /*2980*/  DFMA R30, R30, R30, R30 ;  /* 0x0000001e1e1e722b */ /* 0x000fd0000000001e */
[----:B------:R-:W-:Y:S01]  /*2990*/  DFMA R30, R26, R30, R26 ;  /* 0x0000001e1a1e722b */ /* 0x000fe2000000001a */
[----:B------:R-:W-:-:S04]  /*29a0*/  LOP3.LUT R27, R33, 0x7ff00000, RZ, 0xc0, !PT ;  /* 0x7ff00000211b7812 */ /* 0x000fc800078ec0ff */
[----:B------:R-:W-:-:S03]  /*29b0*/  ISETP.GE.U32.AND P1, PT, R27, R8, PT ;  /* 0x000000081b00720c */ /* 0x000fc60003f26070 */
[----:B------:R-:W-:Y:S01]  /*29c0*/  DFMA R28, R30, -R10, 1 ;  /* 0x3ff000001e1c742b */ /* 0x000fe2000000080a */
[----:B------:R-:W-:Y:S02]  /*29d0*/  SEL R26, R9, 0x63400000, !P1 ;  /* 0x63400000091a7807 */ /* 0x000fe40004800000 */
[----:B------:R-:W-:-:S05]  /*29e0*/  FSETP.GEU.AND P1, PT, |R33|, 1.469367938527859385e-39, PT ;  /* 0x001000002100780b */ /* 0x000fca0003f2e200 */
[----:B------:R-:W-:Y:S01]  /*29f0*/  DFMA R30, R30, R28, R30 ;  /* 0x0000001c1e1e722b */ /* 0x000fe2000000001e */
[----:B------:R-:W-:Y:S01]  /*2a00*/  LOP3.LUT R29, R26, 0x800fffff, R33, 0xf8, !PT ;  /* 0x800fffff1a1d7812 */ /* 0x000fe200078ef821 */
[----:B------:R-:W-:-:S06]  /*2a10*/  IMAD.MOV.U32 R28, RZ, RZ, R32 ;  /* 0x000000ffff1c7224 */ /* 0x000fcc00078e0020 */
[----:B------:R-:W-:Y:S05]  /*2a20*/  @P1 BRA `(.L_x_85) ;  /* 0x0000000000201947 */ /* 0x000fea0003800000 */
[----:B------:R-:W-:-:S04]  /*2a30*/  LOP3.LUT R26, R7, 0x7ff00000, RZ, 0xc0, !PT ;  /* 0x7ff00000071a7812 */ /* 0x000fc800078ec0ff */
[----:B------:R-:W-:Y:S01]  /*2a40*/  ISETP.GE.U32.AND P1, PT, R27, R26, PT ;  /* 0x0000001a1b00720c */ /* 0x000fe20003f26070 */
[----:B------:R-:W-:-:S03]  /*2a50*/  IMAD.MOV.U32 R26, RZ, RZ, RZ ;  /* 0x000000ffff1a7224 */ /* 0x000fc600078e00ff */
[----:B------:R-:W-:-:S04]  /*2a60*/  SEL R9, R9, 0x63400000, !P1 ;  /* 0x6340000009097807 */ /* 0x000fc80004800000 */
[----:B------:R-:W-:-:S04]  /*2a70*/  LOP3.LUT R9, R9, 0x80000000, R33, 0xf8, !PT ;  /* 0x8000000009097812 */ /* 0x000fc800078ef821 */
[----:B------:R-:W-:-:S06]  /*2a80*/  LOP3.LUT R27, R9, 0x100000, RZ, 0xfc, !PT ;  /* 0x00100000091b7812 */ /* 0x000fcc00078efcff */
[----:B------:R-:W-:-:S10]  /*2a90*/  DFMA R28, R28, 2, -R26 ;  /* 0x400000001c1c782b */ /* 0x000fd4000000081a */
[----:B------:R-:W-:-:S07]  /*2aa0*/  LOP3.LUT R27, R29, 0x7ff00000, RZ, 0xc0, !PT ;  /* 0x7ff000001d1b7812 */ /* 0x000fce00078ec0ff */
.L_x_85:
[----:B------:R-:W-:Y:S01]  /*2ab0*/  VIADD R9, R27, 0xffffffff ;  /* 0xffffffff1b097836 */ /* 0x000fe20000000000 */
[----:B------:R-:W-:Y:S01]  /*2ac0*/  @!P0 LOP3.LUT R8, R11, 0x7ff00000, RZ, 0xc0, !PT ;  /* 0x7ff000000b088812 */ /* 0x000fe200078ec0ff */
[----:B------:R-:W-:-:S03]  /*2ad0*/  DMUL R36, R30, R28 ;  /* 0x0000001c1e247228 */ /* 0x000fc60000000000 */
[----:B------:R-:W-:Y:S02]  /*2ae0*/  ISETP.GT.U32.AND P0, PT, R9, 0x7feffffe, PT ;  /* 0x7feffffe0900780c */ /* 0x000fe40003f04070 */
[----:B------:R-:W-:-:S03]  /*2af0*/  IADD3 R9, PT, PT, R8, -0x1, RZ ;  /* 0xffffffff08097810 */ /* 0x000fc60007ffe0ff */
[----:B------:R-:W-:Y:S01]  /*2b00*/  DFMA R34, R36, -R10, R28 ;  /* 0x8000000a2422722b */ /* 0x000fe2000000001c */
[----:B------:R-:W-:-:S07]  /*2b10*/  ISETP.GT.U32.OR P0, PT, R9, 0x7feffffe, P0 ;  /* 0x7feffffe0900780c */ /* 0x000fce0000704470 */
[----:B------:R-:W-:-:S06]  /*2b20*/  DFMA R30, R30, R34, R36 ;  /* 0x000000221e1e722b */ /* 0x000fcc0000000024 */
[----:B------:R-:W-:Y:S05]  /*2b30*/  @P0 BRA `(.L_x_86) ;  /* 0x00000000007c0947 */ /* 0x000fea0003800000 */
[----:B------:R-:W-:Y:S01]  /*2b40*/  LOP3.LUT R8, R33, 0x7ff00000, RZ, 0xc0, !PT ;  /* 0x7ff0000021087812 */ /* 0x000fe200078ec0ff */
[----:B------:R-:W-:Y:S01]  /*2b50*/  IMAD.MOV.U32 R26, RZ, RZ, 0x1ca00000 ;  /* 0x1ca00000ff1a7424 */ /* 0x000fe200078e00ff */
[----:B------:R-:W-:-:S04]  /*2b60*/  LOP3.LUT R9, R7, 0x7ff00000, RZ, 0xc0, !PT ;  /* 0x7ff0000007097812 */ /* 0x000fc800078ec0ff */
[CC--:B------:R-:W-:Y:S02]  /*2b70*/  VIADDMNMX R27, R8.reuse, -R9.reuse, 0xb9600000, !PT ;  /* 0xb9600000081b7446 */ /* 0x0c0fe40007800909 */
[----:B------:R-:W-:Y:S01]  /*2b80*/  ISETP.GE.U32.AND P0, PT, R8, R9, PT ;  /* 0x000000090800720c */ /* 0x000fe20003f06070 */
[----:B------:R-:W-:Y:S01]  /*2b90*/  IMAD.MOV.U32 R8, RZ, RZ, RZ ;  /* 0x000000ffff087224 */ /* 0x000fe200078e00ff */
[----:B------:R-:W-:Y:S02]  /*2ba0*/  VIMNMX R27, PT, PT, R27, 0x46a00000, PT ;  /* 0x46a000001b1b7848 */ /* 0x000fe40003fe0100 */
[----:B------:R-:W-:-:S05]  /*2bb0*/  SEL R26, R26, 0x63400000, !P0 ;  /* 0x634000001a1a7807 */ /* 0x000fca0004000000 */
[----:B------:R-:W-:-:S04]  /*2bc0*/  IMAD.IADD R26, R27, 0x1, -R26 ;  /* 0x000000011b1a7824 */ /* 0x000fc800078e0a1a */
[----:B------:R-:W-:-:S06]  /*2bd0*/  VIADD R9, R26, 0x7fe00000 ;  /* 0x7fe000001a097836 */ /* 0x000fcc0000000000 */
[----:B------:R-:W-:-:S10]  /*2be0*/  DMUL R34, R30, R8 ;  /* 0x000000081e227228 */ /* 0x000fd40000000000 */
[----:B------:R-:W-:-:S13]  /*2bf0*/  FSETP.GTU.AND P0, PT, |R35|, 1.469367938527859385e-39, PT ;  /* 0x001000002300780b */ /* 0x000fda0003f0c200 */
[----:B------:R-:W-:Y:S05]  /*2c00*/  @P0 BRA `(.L_x_87) ;  /* 0x0000000000a80947 */ /* 0x000fea0003800000 */
[----:B------:R-:W-:Y:S01]  /*2c10*/  DFMA R10, R30, -R10, R28 ;  /* 0x8000000a1e0a722b */ /* 0x000fe2000000001c */
[----:B------:R-:W-:-:S09]  /*2c20*/  MOV R8, RZ ;  /* 0x000000ff00087202 */ /* 0x000fd20000000f00 */
[C---:B------:R-:W-:Y:S02]  /*2c30*/  FSETP.NEU.AND P0, PT, R11.reuse, RZ, PT ;  /* 0x000000ff0b00720b */ /* 0x040fe40003f0d000 */
[----:B------:R-:W-:-:S04]  /*2c40*/  LOP3.LUT R6, R11, 0x80000000, R7, 0x48, !PT ;  /* 0x800000000b067812 */ /* 0x000fc800078e4807 */
[----:B------:R-:W-:-:S07]  /*2c50*/  LOP3.LUT R9, R6, R9, RZ, 0xfc, !PT ;  /* 0x0000000906097212 */ /* 0x000fce00078efcff */
[----:B------:R-:W-:Y:S05]  /*2c60*/  @!P0 BRA `(.L_x_87) ;  /* 0x0000000000908947 */ /* 0x000fea0003800000 */
[----:B------:R-:W-:Y:S01]  /*2c70*/  IMAD.MOV R11, RZ, RZ, -R26 ;  /* 0x000000ffff0b7224 */ /* 0x000fe200078e0a1a */
[----:B------:R-:W-:Y:S01]  /*2c80*/  DMUL.RP R8, R30, R8 ;  /* 0x000000081e087228 */ /* 0x000fe20000008000 */
[----:B------:R-:W-:Y:S01]  /*2c90*/  IMAD.MOV.U32 R10, RZ, RZ, RZ ;  /* 0x000000ffff0a7224 */ /* 0x000fe200078e00ff */
[----:B------:R-:W-:-:S05]  /*2ca0*/  IADD3 R26, PT, PT, -R26, -0x43300000, RZ ;  /* 0xbcd000001a1a7810 */ /* 0x000fca0007ffe1ff */
[----:B------:R-:W-:-:S03]  /*2cb0*/  DFMA R10, R34, -R10, R30 ;  /* 0x8000000a220a722b */ /* 0x000fc6000000001e */
[----:B------:R-:W-:-:S07]  /*2cc0*/  LOP3.LUT R6, R9, R6, RZ, 0x3c, !PT ;  /* 0x0000000609067212 */ /* 0x000fce00078e3cff */
[----:B------:R-:W-:-:S04]  /*2cd0*/  FSETP.NEU.AND P0, PT, |R11|, R26, PT ;  /* 0x0000001a0b00720b */ /* 0x000fc80003f0d200 */
[----:B------:R-:W-:Y:S02]  /*2ce0*/  FSEL R8, R8, R34, !P0 ;  /* 0x0000002208087208 */ /* 0x000fe40004000000 */
[----:B------:R-:W-:-:S03]  /*2cf0*/  FSEL R9, R6, R35, !P0 ;  /* 0x0000002306097208 */ /* 0x000fc60004000000 */
[----:B------:R-:W-:Y:S02]  /*2d00*/  IMAD.MOV.U32 R34, RZ, RZ, R8 ;  /* 0x000000ffff227224 */ /* 0x000fe400078e0008 */
[----:B------:R-:W-:Y:S01]  /*2d10*/  IMAD.MOV.U32 R35, RZ, RZ, R9 ;  /* 0x000000ffff237224 */ /* 0x000fe200078e0009 */
[----:B------:R-:W-:Y:S06]  /*2d20*/  BRA `(.L_x_87) ;  /* 0x0000000000607947 */ /* 0x000fec0003800000 */
.L_x_86:
        /* <DEDUP_REMOVED lines=12> */
[----:B------:R-:W-:Y:S02]  /*2df0*/  @!P0 IMAD.MOV.U32 R34, RZ, RZ, RZ ;  /* 0x000000ffff228224 */ /* 0x000fe400078e00ff */
[----:B------:R-:W-:Y:S01]  /*2e00*/  @!P0 IMAD.MOV.U32 R35, RZ, RZ, R7 ;  /* 0x000000ffff238224 */ /* 0x000fe200078e0007 */
[----:B------:R-:W-:Y:S01]  /*2e10*/  @P0 MOV R35, R6 ;  /* 0x0000000600230202 */ /* 0x000fe20000000f00 */
[----:B------:R-:W-:Y:S01]  /*2e20*/  @P0 IMAD.MOV.U32 R34, RZ, RZ, RZ ;  /* 0x000000ffff220224 */ /* 0x000fe200078e00ff */
[----:B------:R-:W-:Y:S06]  /*2e30*/  BRA `(.L_x_87) ;  /* 0x00000000001c7947 */ /* 0x000fec0003800000 */
.L_x_89:
[----:B------:R-:W-:Y:S01]  /*2e40*/  LOP3.LUT R7, R7, 0x80000, RZ, 0xfc, !PT ;  /* 0x0008000007077812 */ /* 0x000fe200078efcff */
[----:B------:R-:W-:-:S04]  /*2e50*/  IMAD.MOV.U32 R34, RZ, RZ, R6 ;  /* 0x000000ffff227224 */ /* 0x000fc800078e0006 */
[----:B------:R-:W-:Y:S01]  /*2e60*/  IMAD.MOV.U32 R35, RZ, RZ, R7 ;  /* 0x000000ffff237224 */ /* 0x000fe200078e0007 */
[----:B------:R-:W-:Y:S06]  /*2e70*/  BRA `(.L_x_87) ;  /* 0x00000000000c7947 */ /* 0x000fec0003800000 */
.L_x_88:
[----:B------:R-:W-:Y:S01]  /*2e80*/  LOP3.LUT R7, R33, 0x80000, RZ, 0xfc, !PT ;  /* 0x0008000021077812 */ /* 0x000fe200078efcff */
[----:B------:R-:W-:-:S04]  /*2e90*/  IMAD.MOV.U32 R34, RZ, RZ, R32 ;  /* 0x000000ffff227224 */ /* 0x000fc800078e0020 */
[----:B------:R-:W-:-:S07]  /*2ea0*/  IMAD.MOV.U32 R35, RZ, RZ, R7 ;  /* 0x000000ffff237224 */ /* 0x000fce00078e0007 */
.L_x_87:
[----:B------:R-:W-:Y:S01]  /*2eb0*/  IMAD.MOV.U32 R8, RZ, RZ, R2 ;  /* 0x000000ffff087224 */ /* 0x000fe200078e0002 */
[----:B------:R-:W-:Y:S01]  /*2ec0*/  MOV R6, R34 ;  /* 0x0000002200067202 */ /* 0x000fe20000000f00 */
[----:B------:R-:W-:Y:S02]  /*2ed0*/  IMAD.MOV.U32 R9, RZ, RZ, 0x0 ;  /* 0x00000000ff097424 */ /* 0x000fe400078e00ff */
[----:B------:R-:W-:Y:S02]  /*2ee0*/  IMAD.MOV.U32 R7, RZ, RZ, R35 ;  /* 0x000000ffff077224 */ /* 0x000fe400078e0023 */
[----:B------:R-:W-:Y:S05]  /*2ef0*/  RET.REL.NODEC R8 `(_ZN9ELSPricer4CUDA19batchedThomasKernelEPKdS2_S2_S2_Pdii) ;  /* 0xffffffd008407950 */ /* 0x000fea0003c3ffff */
.L_x_90:
        /* <DEDUP_REMOVED lines=16> */
.L_x_93:


//--------------------- .nv.shared._ZN9ELSPricer4CUDA15transposeKernelEPKdPdii --------------------------
	.section	.nv.shared._ZN9ELSPricer4CUDA15transposeKernelEPKdPdii,"aw",@nobits
	.sectionflags	@""
	.align	16
	.zero		1024


//--------------------- .nv.shared.reserved.0     --------------------------
	.section	.nv.shared.reserved.0,"aw",@nobits
	.weak		__nv_reservedSMEM_offset_0_alias
	.size		__nv_reservedSMEM_offset_0_alias, 0, 64
	.other		__nv_reservedSMEM_offset_0_alias,@"STO_CUDA_RESERVED_SHARED STV_DEFAULT"
__nv_reservedSMEM_offset_0_alias:
	.zero		0
	.zero		64


//--------------------- .nv.shared._ZN9ELSPricer4CUDA26applyEarlyRedemptionKernelEPdPKdS3_dddddii --------------------------
	.section	.nv.shared._ZN9ELSPricer4CUDA26applyEarlyRedemptionKernelEPdPKdS3_dddddii,"aw",@nobits
	.sectionflags	@""
	.align	16
	.zero		1024


//--------------------- .nv.shared._ZN9ELSPricer4CUDA29applyBoundaryConditionsKernelEPdii --------------------------
	.section	.nv.shared._ZN9ELSPricer4CUDA29applyBoundaryConditionsKernelEPdii,"aw",@nobits
	.sectionflags	@""
	.align	16
	.zero		1024


//--------------------- .nv.shared._ZN9ELSPricer4CUDA28batchedThomasKernelOptimizedEPKdS2_S2_S2_Pdii --------------------------
	.section	.nv.shared._ZN9ELSPricer4CUDA28batchedThomasKernelOptimizedEPKdS2_S2_S2_Pdii,"aw",@nobits
	.sectionflags	@""
	.align	16
	.zero		1024


//--------------------- .nv.shared._ZN9ELSPricer4CUDA19batchedThomasKernelEPKdS2_S2_S2_Pdii --------------------------
	.section	.nv.shared._ZN9ELSPricer4CUDA19batchedThomasKernelEPKdS2_S2_S2_Pdii,"aw",@nobits
	.sectionflags	@""
	.align	16
	.zero		1024


//--------------------- .nv.constant0._ZN9ELSPricer4CUDA15transposeKernelEPKdPdii --------------------------
	.section	.nv.constant0._ZN9ELSPricer4CUDA15transposeKernelEPKdPdii,"a",@progbits
	.sectionflags	@""
	.align	4
.nv.constant0._ZN9ELSPricer4CUDA15transposeKernelEPKdPdii:
	.zero		920


//--------------------- .nv.constant0._ZN9ELSPricer4CUDA26applyEarlyRedemptionKernelEPdPKdS3_dddddii --------------------------
	.section	.nv.constant0._ZN9ELSPricer4CUDA26applyEarlyRedemptionKernelEPdPKdS3_dddddii,"a",@progbits
	.sectionflags	@""
	.align	4
.nv.constant0._ZN9ELSPricer4CUDA26applyEarlyRedemptionKernelEPdPKdS3_dddddii:
	.zero		968


//--------------------- .nv.constant0._ZN9ELSPricer4CUDA29applyBoundaryConditionsKernelEPdii --------------------------
	.section	.nv.constant0._ZN9ELSPricer4CUDA29applyBoundaryConditionsKernelEPdii,"a",@progbits
	.sectionflags	@""
	.align	4
.nv.constant0._ZN9ELSPricer4CUDA29applyBoundaryConditionsKernelEPdii:
	.zero		912


//--------------------- .nv.constant0._ZN9ELSPricer4CUDA28batchedThomasKernelOptimizedEPKdS2_S2_S2_Pdii --------------------------
	.section	.nv.constant0._ZN9ELSPricer4CUDA28batchedThomasKernelOptimizedEPKdS2_S2_S2_Pdii,"a",@progbits
	.sectionflags	@""
	.align	4
.nv.constant0._ZN9ELSPricer4CUDA28batchedThomasKernelOptimizedEPKdS2_S2_S2_Pdii:
	.zero		944


//--------------------- .nv.constant0._ZN9ELSPricer4CUDA19batchedThomasKernelEPKdS2_S2_S2_Pdii --------------------------
	.section	.nv.constant0._ZN9ELSPricer4CUDA19batchedThomasKernelEPKdS2_S2_S2_Pdii,"a",@progbits
	.sectionflags	@""
	.align	4
.nv.constant0._ZN9ELSPricer4CUDA19batchedThomasKernelEPKdS2_S2_S2_Pdii:
	.zero		944


//--------------------- SYMBOLS --------------------------

	.type		.nv.reservedSmem.offset0,@object
	.size		.nv.reservedSmem.offset0,0x4
	.type		.nv.reservedSmem.cap,@object
	.size		.nv.reservedSmem.cap,0x4
